	.target	sm_86

	.elftype	@"ET_EXEC"


//--------------------- .note.nv.tkinfo           --------------------------
	.section	.note.nv.tkinfo,"",@"SHT_NOTE"
	.sectionflags	@"SHF_NOTE_NV_TKINFO"
	.tkinfo
        /*0018*/ 	.word	0x00000002
        /*0030*/ 	.string	""
        /*0030*/ 	.string	"ptxas"
        /*0030*/ 	.string	"Cuda compilation tools, release 13.1, V13.1.80"
        /*0030*/ 	.string	"Build cuda_13.1.r13.1/compiler.36836380_0"
        /*0030*/ 	.string	"-v  -arch sm_86 "



//--------------------- .note.nv.cuinfo           --------------------------
	.section	.note.nv.cuinfo,"",@"SHT_NOTE"
	.sectionflags	@"SHF_NOTE_NV_CUINFO"
        /*0018*/ 	.short	0x0002
        /*001a*/ 	.short	0x0050
        /*001c*/ 	.short	0x0083
	.zero		2


//--------------------- .nv.info                  --------------------------
	.section	.nv.info,"",@"SHT_CUDA_INFO"
	.align	4


	//----- nvinfo : EIATTR_REGCOUNT
	.align		4
        /*0000*/ 	.byte	0x04, 0x2f
        /*0002*/ 	.short	(.L_1 - .L_0)
	.align		4
.L_0:
        /*0004*/ 	.word	index@(gemm_mma_kernel)
        /*0008*/ 	.word	0x000000c2


	//----- nvinfo : EIATTR_FRAME_SIZE
	.align		4
.L_1:
        /*000c*/ 	.byte	0x04, 0x11
        /*000e*/ 	.short	(.L_3 - .L_2)
	.align		4
.L_2:
        /*0010*/ 	.word	index@(gemm_mma_kernel)
        /*0014*/ 	.word	0x00000000


	//----- nvinfo : EIATTR_MIN_STACK_SIZE
	.align		4
.L_3:
        /*0018*/ 	.byte	0x04, 0x12
        /*001a*/ 	.short	(.L_5 - .L_4)
	.align		4
.L_4:
        /*001c*/ 	.word	index@(gemm_mma_kernel)
        /*0020*/ 	.word	0x00000000
.L_5:


//--------------------- .nv.info.gemm_mma_kernel  --------------------------
	.section	.nv.info.gemm_mma_kernel,"",@"SHT_CUDA_INFO"
	.sectionflags	@""
	.align	4


	//----- nvinfo : EIATTR_CUDA_API_VERSION
	.align		4
        /*0000*/ 	.byte	0x04, 0x37
        /*0002*/ 	.short	(.L_7 - .L_6)
.L_6:
        /*0004*/ 	.word	0x00000083


	//----- nvinfo : EIATTR_SW2861232_WAR
	.align		4
.L_7:
        /*0008*/ 	.byte	0x01, 0x35
	.zero		2


	//----- nvinfo : EIATTR_PARAM_CBANK
	.align		4
        /*000c*/ 	.byte	0x04, 0x0a
        /*000e*/ 	.short	(.L_9 - .L_8)
	.align		4
.L_8:
        /*0010*/ 	.word	index@(.nv.constant0.gemm_mma_kernel)
        /*0014*/ 	.short	0x0160
        /*0016*/ 	.short	0x0024


	//----- nvinfo : EIATTR_CBANK_PARAM_SIZE
	.align		4
.L_9:
        /*0018*/ 	.byte	0x03, 0x19
        /*001a*/ 	.short	0x0024


	//----- nvinfo : EIATTR_KPARAM_INFO
	.align		4
        /*001c*/ 	.byte	0x04, 0x17
        /*001e*/ 	.short	(.L_11 - .L_10)
.L_10:
        /*0020*/ 	.word	0x00000000
        /*0024*/ 	.short	0x0005
        /*0026*/ 	.short	0x0020
        /*0028*/ 	.byte	0x00, 0xf0, 0x11, 0x00


	//----- nvinfo : EIATTR_KPARAM_INFO
	.align		4
.L_11:
        /*002c*/ 	.byte	0x04, 0x17
        /*002e*/ 	.short	(.L_13 - .L_12)
.L_12:
        /*0030*/ 	.word	0x00000000
        /*0034*/ 	.short	0x0004
        /*0036*/ 	.short	0x001c
        /*0038*/ 	.byte	0x00, 0xf0, 0x11, 0x00


	//----- nvinfo : EIATTR_KPARAM_INFO
	.align		4
.L_13:
        /*003c*/ 	.byte	0x04, 0x17
        /*003e*/ 	.short	(.L_15 - .L_14)
.L_14:
        /*0040*/ 	.word	0x00000000
        /*0044*/ 	.short	0x0003
        /*0046*/ 	.short	0x0018
        /*0048*/ 	.byte	0x00, 0xf0, 0x11, 0x00


	//----- nvinfo : EIATTR_KPARAM_INFO
	.align		4
.L_15:
        /*004c*/ 	.byte	0x04, 0x17
        /*004e*/ 	.short	(.L_17 - .L_16)
.L_16:
        /*0050*/ 	.word	0x00000000
        /*0054*/ 	.short	0x0002
        /*0056*/ 	.short	0x0010
        /*0058*/ 	.byte	0x00, 0xf0, 0x21, 0x00


	//----- nvinfo : EIATTR_KPARAM_INFO
	.align		4
.L_17:
        /*005c*/ 	.byte	0x04, 0x17
        /*005e*/ 	.short	(.L_19 - .L_18)
.L_18:
        /*0060*/ 	.word	0x00000000
        /*0064*/ 	.short	0x0001
        /*0066*/ 	.short	0x0008
        /*0068*/ 	.byte	0x00, 0xf0, 0x21, 0x00


	//----- nvinfo : EIATTR_KPARAM_INFO
	.align		4
.L_19:
        /*006c*/ 	.byte	0x04, 0x17
        /*006e*/ 	.short	(.L_21 - .L_20)
.L_20:
        /*0070*/ 	.word	0x00000000
        /*0074*/ 	.short	0x0000
        /*0076*/ 	.short	0x0000
        /*0078*/ 	.byte	0x00, 0xf0, 0x21, 0x00


	//----- nvinfo : EIATTR_WMMA_USED
	.align		4
.L_21:
        /*007c*/ 	.byte	0x01, 0x2b
	.zero		2


	//----- nvinfo : EIATTR_MAXREG_COUNT
	.align		4
        /*0080*/ 	.byte	0x03, 0x1b
        /*0082*/ 	.short	0x00ff


	//----- nvinfo : EIATTR_NUM_BARRIERS
	.align		4
        /*0084*/ 	.byte	0x02, 0x4c
        /*0086*/ 	.byte	0x01
	.zero		1


	//----- nvinfo : EIATTR_MERCURY_ISA_VERSION
	.align		4
        /*0088*/ 	.byte	0x03, 0x5f
        /*008a*/ 	.short	0x0000


	//----- nvinfo : EIATTR_EXIT_INSTR_OFFSETS
	.align		4
        /*008c*/ 	.byte	0x04, 0x1c
        /*008e*/ 	.short	(.L_23 - .L_22)


	//   ....[0]....
.L_22:
        /*0090*/ 	.word	0x00003f90


	//   ....[1]....
        /*0094*/ 	.word	0x00005920


	//   ....[2]....
        /*0098*/ 	.word	0x00005a50


	//----- nvinfo : EIATTR_MAX_THREADS
	.align		4
.L_23:
        /*009c*/ 	.byte	0x04, 0x05
        /*009e*/ 	.short	(.L_25 - .L_24)
.L_24:
        /*00a0*/ 	.word	0x00000080
        /*00a4*/ 	.word	0x00000001
        /*00a8*/ 	.word	0x00000001


	//----- nvinfo : EIATTR_CRS_STACK_SIZE
	.align		4
.L_25:
        /*00ac*/ 	.byte	0x04, 0x1e
        /*00ae*/ 	.short	(.L_27 - .L_26)
.L_26:
        /*00b0*/ 	.word	0x00000000
.L_27:


//--------------------- .nv.callgraph             --------------------------
	.section	.nv.callgraph,"",@"SHT_CUDA_CALLGRAPH"
	.align	4
	.sectionentsize	8
	.align		4
        /*0000*/ 	.word	0x00000000
	.align		4
        /*0004*/ 	.word	0xffffffff
	.align		4
        /*0008*/ 	.word	0x00000000
	.align		4
        /*000c*/ 	.word	0xfffffffe
	.align		4
        /*0010*/ 	.word	0x00000000
	.align		4
        /*0014*/ 	.word	0xfffffffd
	.align		4
        /*0018*/ 	.word	0x00000000
	.align		4
        /*001c*/ 	.word	0xfffffffc


//--------------------- .nv.rel.action            --------------------------
	.section	.nv.rel.action,"",@"SHT_CUDA_RELOCINFO"
	.align	8
	.sectionentsize	8
        /*0000*/ 	.byte	0x73, 0x00, 0x00, 0x00, 0x00, 0x00, 0x00, 0x00, 0x00, 0x00, 0x00, 0x11, 0x25, 0x00, 0x05, 0x36


//--------------------- .nv.constant0.gemm_mma_kernel --------------------------
	.section	.nv.constant0.gemm_mma_kernel,"a",@progbits
	.sectionflags	@""
	.align	4
.nv.constant0.gemm_mma_kernel:
	.zero		388


//--------------------- .text.gemm_mma_kernel     --------------------------
	.section	.text.gemm_mma_kernel,"ax",@progbits
	.sectioninfo	@"SHI_REGISTERS=194"
	.align	128
        .global         gemm_mma_kernel
        .type           gemm_mma_kernel,@function
        .size           gemm_mma_kernel,(.L_x_70 - gemm_mma_kernel)
        .other          gemm_mma_kernel,@"STO_CUDA_ENTRY STV_DEFAULT"
gemm_mma_kernel:
.text.gemm_mma_kernel:
[----:B------:R-:W-:Y:S02]  /*0000*/  IMAD.MOV.U32 R1, RZ, RZ, c[0x0][0x28] ;  /* 0x00000a00ff017624 */ /* 0x000fe400078e00ff */
[----:B------:R-:W1:Y:S01]  /*0010*/  S2R R0, SR_TID.X ;  /* 0x0000000000007919 */ /* 0x000e620000002100 */
[----:B------:R-:W-:Y:S01]  /*0020*/  ULDC.64 UR4, c[0x0][0x118] ;  /* 0x0000460000047ab9 */ /* 0x000fe20000000a00 */
[----:B------:R-:W-:Y:S01]  /*0030*/  BSSY B0, `(.L_x_0) ;  /* 0x0000133000007945 */ /* 0x000fe20003800000 */
[----:B------:R-:W-:Y:S01]  /*0040*/  IMAD.MOV.U32 R165, RZ, RZ, RZ ;  /* 0x000000ffffa57224 */ /* 0x000fe200078e00ff */
[----:B------:R-:W2:Y:S01]  /*0050*/  S2R R186, SR_CTAID.X ;  /* 0x0000000000ba7919 */ /* 0x000ea20000002500 */
[----:B------:R-:W-:Y:S02]  /*0060*/  IMAD.MOV.U32 R171, RZ, RZ, RZ ;  /* 0x000000ffffab7224 */ /* 0x000fe400078e00ff */
[----:B------:R-:W-:Y:S01]  /*0070*/  IMAD.MOV.U32 R177, RZ, RZ, RZ ;  /* 0x000000ffffb17224 */ /* 0x000fe200078e00ff */
[----:B------:R-:W3:Y:S01]  /*0080*/  S2R R184, SR_CTAID.Y ;  /* 0x0000000000b87919 */ /* 0x000ee20000002600 */
[----:B------:R-:W-:Y:S02]  /*0090*/  IMAD.MOV.U32 R25, RZ, RZ, RZ ;  /* 0x000000ffff197224 */ /* 0x000fe400078e00ff */
[----:B------:R-:W-:-:S02]  /*00a0*/  IMAD.MOV.U32 R29, RZ, RZ, RZ ;  /* 0x000000ffff1d7224 */ /* 0x000fc400078e00ff */
[----:B------:R-:W-:Y:S02]  /*00b0*/  IMAD.MOV.U32 R33, RZ, RZ, RZ ;  /* 0x000000ffff217224 */ /* 0x000fe400078e00ff */
[----:B------:R-:W-:Y:S02]  /*00c0*/  IMAD.MOV.U32 R37, RZ, RZ, RZ ;  /* 0x000000ffff257224 */ /* 0x000fe400078e00ff */
[----:B------:R-:W-:Y:S02]  /*00d0*/  IMAD.MOV.U32 R41, RZ, RZ, RZ ;  /* 0x000000ffff297224 */ /* 0x000fe400078e00ff */
[----:B------:R-:W-:Y:S02]  /*00e0*/  IMAD.MOV.U32 R45, RZ, RZ, RZ ;  /* 0x000000ffff2d7224 */ /* 0x000fe400078e00ff */
[----:B------:R-:W-:Y:S02]  /*00f0*/  IMAD.MOV.U32 R49, RZ, RZ, RZ ;  /* 0x000000ffff317224 */ /* 0x000fe400078e00ff */
[----:B------:R-:W-:Y:S01]  /*0100*/  IMAD.MOV.U32 R53, RZ, RZ, RZ ;  /* 0x000000ffff357224 */ /* 0x000fe200078e00ff */
[----:B-1----:R-:W-:Y:S01]  /*0110*/  ISETP.GT.AND P0, PT, R0, 0x1f, PT ;  /* 0x0000001f0000780c */ /* 0x002fe20003f04270 */
[----:B------:R-:W-:Y:S01]  /*0120*/  IMAD.MOV.U32 R57, RZ, RZ, RZ ;  /* 0x000000ffff397224 */ /* 0x000fe200078e00ff */
[----:B------:R-:W-:Y:S01]  /*0130*/  SHF.R.S32.HI R3, RZ, 0x1f, R0 ;  /* 0x0000001fff037819 */ /* 0x000fe20000011400 */
[----:B------:R-:W-:-:S02]  /*0140*/  IMAD.MOV.U32 R61, RZ, RZ, RZ ;  /* 0x000000ffff3d7224 */ /* 0x000fc400078e00ff */
[----:B------:R-:W-:Y:S01]  /*0150*/  IMAD.MOV.U32 R65, RZ, RZ, RZ ;  /* 0x000000ffff417224 */ /* 0x000fe200078e00ff */
[----:B------:R-:W-:Y:S01]  /*0160*/  LEA.HI R183, R3, R0, RZ, 0x5 ;  /* 0x0000000003b77211 */ /* 0x000fe200078f28ff */
[----:B------:R-:W-:Y:S02]  /*0170*/  IMAD.MOV.U32 R69, RZ, RZ, RZ ;  /* 0x000000ffff457224 */ /* 0x000fe400078e00ff */
[----:B------:R-:W-:Y:S01]  /*0180*/  IMAD.MOV.U32 R73, RZ, RZ, RZ ;  /* 0x000000ffff497224 */ /* 0x000fe200078e00ff */
[----:B------:R-:W-:Y:S01]  /*0190*/  LEA.HI.SX32 R183, R183, 0xffffffff, 0x1b ;  /* 0xffffffffb7b77811 */ /* 0x000fe200078fdaff */
[----:B------:R-:W-:Y:S02]  /*01a0*/  IMAD.MOV.U32 R11, RZ, RZ, RZ ;  /* 0x000000ffff0b7224 */ /* 0x000fe400078e00ff */
[----:B------:R-:W-:Y:S02]  /*01b0*/  IMAD.MOV.U32 R15, RZ, RZ, RZ ;  /* 0x000000ffff0f7224 */ /* 0x000fe400078e00ff */
[----:B------:R-:W-:-:S02]  /*01c0*/  IMAD.MOV.U32 R107, RZ, RZ, RZ ;  /* 0x000000ffff6b7224 */ /* 0x000fc400078e00ff */
[----:B------:R-:W-:Y:S02]  /*01d0*/  IMAD.MOV.U32 R169, RZ, RZ, RZ ;  /* 0x000000ffffa97224 */ /* 0x000fe400078e00ff */
[----:B--2---:R-:W-:Y:S02]  /*01e0*/  IMAD.SHL.U32 R186, R186, 0x40, RZ ;  /* 0x00000040baba7824 */ /* 0x004fe400078e00ff */
[----:B---3--:R-:W-:Y:S01]  /*01f0*/  IMAD.SHL.U32 R184, R184, 0x100, RZ ;  /* 0x00000100b8b87824 */ /* 0x008fe200078e00ff */
[----:B------:R-:W-:Y:S05]  /*0200*/  @P0 BRA `(.L_x_1) ;  /* 0x0000115000000947 */ /* 0x000fea0003800000 */
[----:B------:R-:W-:-:S05]  /*0210*/  IMAD.MOV.U32 R2, RZ, RZ, c[0x0][0x180] ;  /* 0x00006000ff027624 */ /* 0x000fca00078e00ff */
[----:B------:R-:W-:-:S13]  /*0220*/  ISETP.GE.AND P0, PT, R2, 0x1, PT ;  /* 0x000000010200780c */ /* 0x000fda0003f06270 */
[----:B------:R-:W-:Y:S05]  /*0230*/  @!P0 BRA `(.L_x_2) ;  /* 0x0000111000008947 */ /* 0x000fea0003800000 */
[----:B------:R-:W-:Y:S01]  /*0240*/  IADD3 R12, -R0, 0x3ff, RZ ;  /* 0x000003ff000c7810 */ /* 0x000fe20007ffe1ff */
[----:B------:R-:W-:Y:S01]  /*0250*/  BSSY B1, `(.L_x_3) ;  /* 0x0000024000017945 */ /* 0x000fe20003800000 */
[----:B------:R-:W-:Y:S02]  /*0260*/  IMAD.MOV.U32 R10, RZ, RZ, R0 ;  /* 0x000000ffff0a7224 */ /* 0x000fe400078e0000 */
[----:B------:R-:W-:-:S04]  /*0270*/  LEA.HI R2, R12, 0x1, RZ, 0x1b ;  /* 0x000000010c027811 */ /* 0x000fc800078fd8ff */
[----:B------:R-:W-:-:S13]  /*0280*/  LOP3.LUT P0, R2, R2, 0x3, RZ, 0xc0, !PT ;  /* 0x0000000302027812 */ /* 0x000fda000780c0ff */
[----:B------:R-:W-:Y:S05]  /*0290*/  @!P0 BRA `(.L_x_4) ;  /* 0x000001f000008947 */ /* 0x000fea0003800000 */
[----:B------:R-:W-:-:S04]  /*02a0*/  IMAD.MOV.U32 R10, RZ, RZ, R0 ;  /* 0x000000ffff0a7224 */ /* 0x000fc800078e0000 */
.L_x_7:
[----:B-1----:R-:W-:Y:S01]  /*02b0*/  IMAD.SHL.U32 R4, R10, 0x8, RZ ;  /* 0x000000080a047824 */ /* 0x002fe200078e00ff */
[----:B------:R-:W-:Y:S01]  /*02c0*/  SHF.R.S32.HI R7, RZ, 0x1f, R10 ;  /* 0x0000001fff077819 */ /* 0x000fe2000001140a */
[----:B------:R-:W-:Y:S01]  /*02d0*/  BSSY B2, `(.L_x_5) ;  /* 0x0000019000027945 */ /* 0x000fe20003800000 */
[----:B------:R-:W-:Y:S02]  /*02e0*/  IADD3 R2, R2, -0x1, RZ ;  /* 0xffffffff02027810 */ /* 0x000fe40007ffe0ff */
[----:B------:R-:W-:Y:S02]  /*02f0*/  SHF.R.S32.HI R5, RZ, 0x1f, R4 ;  /* 0x0000001fff057819 */ /* 0x000fe40000011404 */
[----:B------:R-:W-:Y:S02]  /*0300*/  LEA.HI R7, R7, R10, RZ, 0x2 ;  /* 0x0000000a07077211 */ /* 0x000fe400078f10ff */
[----:B------:R-:W-:Y:S02]  /*0310*/  LEA.HI R5, R5, R4, RZ, 0x5 ;  /* 0x0000000405057211 */ /* 0x000fe400078f28ff */
[----:B------:R-:W-:-:S02]  /*0320*/  SHF.R.S32.HI R6, RZ, 0x2, R7 ;  /* 0x00000002ff067819 */ /* 0x000fc40000011407 */
[----:B------:R-:W-:Y:S02]  /*0330*/  LOP3.LUT R5, R5, 0xffffffe0, RZ, 0xc0, !PT ;  /* 0xffffffe005057812 */ /* 0x000fe400078ec0ff */
[----:B------:R-:W-:-:S03]  /*0340*/  ISETP.NE.AND P1, PT, R2, RZ, PT ;  /* 0x000000ff0200720c */ /* 0x000fc60003f25270 */
[----:B------:R-:W-:Y:S02]  /*0350*/  IMAD.IADD R9, R4, 0x1, -R5 ;  /* 0x0000000104097824 */ /* 0x000fe400078e0a05 */
[----:B------:R-:W-:-:S03]  /*0360*/  IMAD.IADD R4, R184, 0x1, R6 ;  /* 0x00000001b8047824 */ /* 0x000fc600078e0206 */
[----:B------:R-:W-:-:S04]  /*0370*/  ISETP.GE.AND P0, PT, R9, c[0x0][0x180], PT ;  /* 0x0000600009007a0c */ /* 0x000fc80003f06270 */
[----:B------:R-:W-:-:S13]  /*0380*/  ISETP.GE.OR P0, PT, R4, c[0x0][0x178], P0 ;  /* 0x00005e0004007a0c */ /* 0x000fda0000706670 */
[----:B------:R-:W-:Y:S05]  /*0390*/  @P0 BRA `(.L_x_6) ;  /* 0x000000c000000947 */ /* 0x000fea0003800000 */
[----:B------:R-:W-:Y:S01]  /*03a0*/  IMAD R4, R4, c[0x0][0x180], RZ ;  /* 0x0000600004047a24 */ /* 0x000fe200078e02ff */
[--C-:B------:R-:W-:Y:S01]  /*03b0*/  SHF.R.S32.HI R5, RZ, 0x1f, R9.reuse ;  /* 0x0000001fff057819 */ /* 0x100fe20000011409 */
[----:B------:R-:W-:-:S03]  /*03c0*/  IMAD R6, R6, 0x28, R9 ;  /* 0x0000002806067824 */ /* 0x000fc600078e0209 */
[----:B------:R-:W-:-:S04]  /*03d0*/  IADD3 R7, P0, R9, R4, RZ ;  /* 0x0000000409077210 */ /* 0x000fc80007f1e0ff */
[----:B------:R-:W-:Y:S02]  /*03e0*/  LEA.HI.X.SX32 R8, R4, R5, 0x1, P0 ;  /* 0x0000000504087211 */ /* 0x000fe400000f0eff */
[----:B------:R-:W-:-:S04]  /*03f0*/  LEA R4, P0, R7, c[0x0][0x160], 0x1 ;  /* 0x0000580007047a11 */ /* 0x000fc800078008ff */
[----:B------:R-:W-:Y:S01]  /*0400*/  LEA.HI.X R5, R7, c[0x0][0x164], R8, 0x1, P0 ;  /* 0x0000590007057a11 */ /* 0x000fe200000f0c08 */
[----:B------:R-:W-:-:S05]  /*0410*/  IMAD.SHL.U32 R7, R6, 0x2, RZ ;  /* 0x0000000206077824 */ /* 0x000fca00078e00ff */
[----:B------:R-:W-:Y:S01]  /*0420*/  @!PT LDS RZ, [RZ] ;  /* 0x00000000fffff984 */ /* 0x000fe20000000800 */
[----:B------:R-:W-:Y:S01]  /*0430*/  @!PT LDS RZ, [RZ] ;  /* 0x00000000fffff984 */ /* 0x000fe20000000800 */
[----:B------:R-:W-:Y:S01]  /*0440*/  @!PT LDS RZ, [RZ] ;  /* 0x00000000fffff984 */ /* 0x000fe20000000800 */
[----:B------:R1:W-:Y:S03]  /*0450*/  LDGSTS.E.128 [R7+0x80], [R4.64] ;  /* 0x0008000004077fae */ /* 0x0003e6000b921c44 */
.L_x_6:
[----:B------:R-:W-:Y:S05]  /*0460*/  BSYNC B2 ;  /* 0x0000000000027941 */ /* 0x000fea0003800000 */
.L_x_5:
[----:B------:R-:W-:Y:S01]  /*0470*/  IADD3 R10, R10, 0x20, RZ ;  /* 0x000000200a0a7810 */ /* 0x000fe20007ffe0ff */
[----:B------:R-:W-:Y:S05]  /*0480*/  @P1 BRA `(.L_x_7) ;  /* 0xfffffe2000001947 */ /* 0x000fea000383ffff */
.L_x_4:
[----:B------:R-:W-:Y:S05]  /*0490*/  BSYNC B1 ;  /* 0x0000000000017941 */ /* 0x000fea0003800000 */
.L_x_3:
[----:B------:R-:W-:Y:S01]  /*04a0*/  ISETP.GE.U32.AND P0, PT, R12, 0x60, PT ;  /* 0x000000600c00780c */ /* 0x000fe20003f06070 */
[----:B------:R-:W-:-:S12]  /*04b0*/  BSSY B1, `(.L_x_8) ;  /* 0x000005e000017945 */ /* 0x000fd80003800000 */
[----:B------:R-:W-:Y:S05]  /*04c0*/  @!P0 BRA `(.L_x_9) ;  /* 0x000005c000008947 */ /* 0x000fea0003800000 */
.L_x_12:
[C---:B-1----:R-:W-:Y:S01]  /*04d0*/  IADD3 R4, R10.reuse, 0x20, RZ ;  /* 0x000000200a047810 */ /* 0x042fe20007ffe0ff */
[C---:B------:R-:W-:Y:S01]  /*04e0*/  IMAD.SHL.U32 R2, R10.reuse, 0x8, RZ ;  /* 0x000000080a027824 */ /* 0x040fe200078e00ff */
[----:B------:R-:W-:Y:S01]  /*04f0*/  IADD3 R8, R10, 0x40, RZ ;  /* 0x000000400a087810 */ /* 0x000fe20007ffe0ff */
[----:B------:R-:W-:Y:S01]  /*0500*/  BSSY B2, `(.L_x_10) ;  /* 0x0000057000027945 */ /* 0x000fe20003800000 */
[----:B------:R-:W-:Y:S02]  /*0510*/  SHF.R.S32.HI R7, RZ, 0x1f, R4 ;  /* 0x0000001fff077819 */ /* 0x000fe40000011404 */
[----:B------:R-:W-:Y:S01]  /*0520*/  SHF.R.S32.HI R9, RZ, 0x1f, R8 ;  /* 0x0000001fff097819 */ /* 0x000fe20000011408 */
[----:B------:R-:W-:Y:S01]  /*0530*/  IMAD.SHL.U32 R12, R8, 0x8, RZ ;  /* 0x00000008080c7824 */ /* 0x000fe200078e00ff */
[----:B------:R-:W-:Y:S01]  /*0540*/  LEA.HI R6, R7, R4, RZ, 0x2 ;  /* 0x0000000407067211 */ /* 0x000fe200078f10ff */
[----:B------:R-:W-:Y:S01]  /*0550*/  IMAD.SHL.U32 R4, R4, 0x8, RZ ;  /* 0x0000000804047824 */ /* 0x000fe200078e00ff */
[----:B------:R-:W-:-:S02]  /*0560*/  SHF.R.S32.HI R5, RZ, 0x1f, R2 ;  /* 0x0000001fff057819 */ /* 0x000fc40000011402 */
[----:B------:R-:W-:Y:S02]  /*0570*/  SHF.R.S32.HI R13, RZ, 0x1f, R12 ;  /* 0x0000001fff0d7819 */ /* 0x000fe4000001140c */
[----:B------:R-:W-:Y:S02]  /*0580*/  LEA.HI R8, R9, R8, RZ, 0x2 ;  /* 0x0000000809087211 */ /* 0x000fe400078f10ff */
[----:B------:R-:W-:Y:S02]  /*0590*/  SHF.R.S32.HI R9, RZ, 0x1f, R4 ;  /* 0x0000001fff097819 */ /* 0x000fe40000011404 */
[----:B------:R-:W-:Y:S02]  /*05a0*/  LEA.HI R5, R5, R2, RZ, 0x5 ;  /* 0x0000000205057211 */ /* 0x000fe400078f28ff */
[----:B------:R-:W-:Y:S02]  /*05b0*/  SHF.R.S32.HI R7, RZ, 0x1f, R10 ;  /* 0x0000001fff077819 */ /* 0x000fe4000001140a */
[----:B------:R-:W-:-:S02]  /*05c0*/  LEA.HI R13, R13, R12, RZ, 0x5 ;  /* 0x0000000c0d0d7211 */ /* 0x000fc400078f28ff */
[----:B------:R-:W-:Y:S02]  /*05d0*/  LEA.HI R9, R9, R4, RZ, 0x5 ;  /* 0x0000000409097211 */ /* 0x000fe400078f28ff */
[----:B------:R-:W-:Y:S02]  /*05e0*/  LOP3.LUT R5, R5, 0xffffffe0, RZ, 0xc0, !PT ;  /* 0xffffffe005057812 */ /* 0x000fe400078ec0ff */
[----:B------:R-:W-:Y:S02]  /*05f0*/  LEA.HI R7, R7, R10, RZ, 0x2 ;  /* 0x0000000a07077211 */ /* 0x000fe400078f10ff */
[----:B------:R-:W-:Y:S01]  /*0600*/  LOP3.LUT R13, R13, 0xffffffe0, RZ, 0xc0, !PT ;  /* 0xffffffe00d0d7812 */ /* 0x000fe200078ec0ff */
[----:B------:R-:W-:Y:S01]  /*0610*/  IMAD.IADD R17, R2, 0x1, -R5 ;  /* 0x0000000102117824 */ /* 0x000fe200078e0a05 */
[----:B------:R-:W-:Y:S02]  /*0620*/  LOP3.LUT R9, R9, 0xffffffe0, RZ, 0xc0, !PT ;  /* 0xffffffe009097812 */ /* 0x000fe400078ec0ff */
[----:B------:R-:W-:Y:S01]  /*0630*/  SHF.R.S32.HI R16, RZ, 0x2, R7 ;  /* 0x00000002ff107819 */ /* 0x000fe20000011407 */
[----:B------:R-:W-:Y:S01]  /*0640*/  IMAD.IADD R20, R12, 0x1, -R13 ;  /* 0x000000010c147824 */ /* 0x000fe200078e0a0d */
[----:B------:R-:W-:Y:S01]  /*0650*/  IADD3 R2, R10, 0x60, RZ ;  /* 0x000000600a027810 */ /* 0x000fe20007ffe0ff */
[----:B------:R-:W-:Y:S01]  /*0660*/  IMAD.IADD R18, R4, 0x1, -R9 ;  /* 0x0000000104127824 */ /* 0x000fe200078e0a09 */
[----:B------:R-:W-:Y:S01]  /*0670*/  SHF.R.S32.HI R13, RZ, 0x2, R6 ;  /* 0x00000002ff0d7819 */ /* 0x000fe20000011406 */
[----:B------:R-:W-:Y:S01]  /*0680*/  IMAD.IADD R9, R184, 0x1, R16 ;  /* 0x00000001b8097824 */ /* 0x000fe200078e0210 */
[----:B------:R-:W-:Y:S01]  /*0690*/  SHF.R.S32.HI R19, RZ, 0x2, R8 ;  /* 0x00000002ff137819 */ /* 0x000fe20000011408 */
[----:B------:R-:W-:Y:S01]  /*06a0*/  IMAD.SHL.U32 R7, R2, 0x8, RZ ;  /* 0x0000000802077824 */ /* 0x000fe200078e00ff */
[----:B------:R-:W-:Y:S01]  /*06b0*/  ISETP.GE.AND P1, PT, R17, c[0x0][0x180], PT ;  /* 0x0000600011007a0c */ /* 0x000fe20003f26270 */
[----:B------:R-:W-:Y:S01]  /*06c0*/  IMAD.IADD R8, R184, 0x1, R13 ;  /* 0x00000001b8087824 */ /* 0x000fe200078e020d */
[----:B------:R-:W-:Y:S01]  /*06d0*/  ISETP.GE.AND P0, PT, R18, c[0x0][0x180], PT ;  /* 0x0000600012007a0c */ /* 0x000fe20003f06270 */
[----:B------:R-:W-:Y:S01]  /*06e0*/  IMAD.IADD R21, R184, 0x1, R19 ;  /* 0x00000001b8157824 */ /* 0x000fe200078e0213 */
[----:B------:R-:W-:-:S02]  /*06f0*/  ISETP.GE.AND P2, PT, R20, c[0x0][0x180], PT ;  /* 0x0000600014007a0c */ /* 0x000fc40003f46270 */
[----:B------:R-:W-:Y:S02]  /*0700*/  ISETP.GE.OR P1, PT, R9, c[0x0][0x178], P1 ;  /* 0x00005e0009007a0c */ /* 0x000fe40000f26670 */
[----:B------:R-:W-:Y:S02]  /*0710*/  SHF.R.S32.HI R4, RZ, 0x1f, R7 ;  /* 0x0000001fff047819 */ /* 0x000fe40000011407 */
[----:B------:R-:W-:Y:S02]  /*0720*/  ISETP.GE.OR P0, PT, R8, c[0x0][0x178], P0 ;  /* 0x00005e0008007a0c */ /* 0x000fe40000706670 */
[----:B------:R-:W-:Y:S02]  /*0730*/  ISETP.GE.OR P2, PT, R21, c[0x0][0x178], P2 ;  /* 0x00005e0015007a0c */ /* 0x000fe40001746670 */
[----:B------:R-:W-:Y:S02]  /*0740*/  LEA.HI R4, R4, R7, RZ, 0x5 ;  /* 0x0000000704047211 */ /* 0x000fe400078f28ff */
[----:B------:R-:W-:-:S02]  /*0750*/  SHF.R.S32.HI R5, RZ, 0x1f, R2 ;  /* 0x0000001fff057819 */ /* 0x000fc40000011402 */
[----:B------:R-:W-:Y:S01]  /*0760*/  LOP3.LUT R6, R4, 0xffffffe0, RZ, 0xc0, !PT ;  /* 0xffffffe004067812 */ /* 0x000fe200078ec0ff */
[----:B------:R-:W-:Y:S01]  /*0770*/  @!P1 IMAD R4, R9, c[0x0][0x180], RZ ;  /* 0x0000600009049a24 */ /* 0x000fe200078e02ff */
[----:B------:R-:W-:Y:S01]  /*0780*/  LEA.HI R14, R5, R2, RZ, 0x2 ;  /* 0x00000002050e7211 */ /* 0x000fe200078f10ff */
[--C-:B------:R-:W-:Y:S02]  /*0790*/  @!P1 IMAD R2, R16, 0x28, R17.reuse ;  /* 0x0000002810029824 */ /* 0x100fe400078e0211 */
[----:B------:R-:W-:Y:S01]  /*07a0*/  IMAD.IADD R22, R7, 0x1, -R6 ;  /* 0x0000000107167824 */ /* 0x000fe200078e0a06 */
[----:B------:R-:W-:Y:S01]  /*07b0*/  @!P1 SHF.R.S32.HI R7, RZ, 0x1f, R17 ;  /* 0x0000001fff079819 */ /* 0x000fe20000011411 */
[----:B------:R-:W-:Y:S01]  /*07c0*/  @!P0 IMAD R5, R8, c[0x0][0x180], RZ ;  /* 0x0000600008058a24 */ /* 0x000fe200078e02ff */
[----:B------:R-:W-:Y:S01]  /*07d0*/  @!P1 IADD3 R17, P3, R17, R4, RZ ;  /* 0x0000000411119210 */ /* 0x000fe20007f7e0ff */
[----:B------:R-:W-:Y:S01]  /*07e0*/  @!P2 IMAD R6, R21, c[0x0][0x180], RZ ;  /* 0x000060001506aa24 */ /* 0x000fe200078e02ff */
[--C-:B------:R-:W-:Y:S01]  /*07f0*/  @!P0 SHF.R.S32.HI R8, RZ, 0x1f, R18.reuse ;  /* 0x0000001fff088819 */ /* 0x100fe20000011412 */
[----:B------:R-:W-:Y:S01]  /*0800*/  @!P0 IMAD R12, R13, 0x28, R18 ;  /* 0x000000280d0c8824 */ /* 0x000fe200078e0212 */
[----:B------:R-:W-:Y:S01]  /*0810*/  @!P0 IADD3 R18, P4, R18, R5, RZ ;  /* 0x0000000512128210 */ /* 0x000fe20007f9e0ff */
[--C-:B------:R-:W-:Y:S01]  /*0820*/  @!P2 IMAD R13, R19, 0x28, R20.reuse ;  /* 0x00000028130da824 */ /* 0x100fe200078e0214 */
[----:B------:R-:W-:Y:S01]  /*0830*/  @!P2 SHF.R.S32.HI R9, RZ, 0x1f, R20 ;  /* 0x0000001fff09a819 */ /* 0x000fe20000011414 */
[----:B------:R-:W-:Y:S01]  /*0840*/  @!P0 IMAD.SHL.U32 R19, R12, 0x2, RZ ;  /* 0x000000020c138824 */ /* 0x000fe200078e00ff */
[----:B------:R-:W-:Y:S01]  /*0850*/  @!P2 IADD3 R16, P5, R20, R6, RZ ;  /* 0x000000061410a210 */ /* 0x000fe20007fbe0ff */
[----:B------:R-:W-:Y:S01]  /*0860*/  @!P2 IMAD.SHL.U32 R13, R13, 0x2, RZ ;  /* 0x000000020d0da824 */ /* 0x000fe200078e00ff */
[----:B------:R-:W-:-:S02]  /*0870*/  @!P1 LEA.HI.X.SX32 R20, R4, R7, 0x1, P3 ;  /* 0x0000000704149211 */ /* 0x000fc400018f0eff */
[----:B------:R-:W-:Y:S02]  /*0880*/  @!P1 LEA R4, P3, R17, c[0x0][0x160], 0x1 ;  /* 0x0000580011049a11 */ /* 0x000fe400078608ff */
[----:B------:R-:W-:Y:S02]  /*0890*/  @!P0 LEA.HI.X.SX32 R7, R5, R8, 0x1, P4 ;  /* 0x0000000805078211 */ /* 0x000fe400020f0eff */
[----:B------:R-:W-:Y:S02]  /*08a0*/  @!P2 LEA.HI.X.SX32 R9, R6, R9, 0x1, P5 ;  /* 0x000000090609a211 */ /* 0x000fe400028f0eff */
[----:B------:R-:W-:Y:S02]  /*08b0*/  @!P0 LEA R6, P4, R18, c[0x0][0x160], 0x1 ;  /* 0x0000580012068a11 */ /* 0x000fe400078808ff */
[----:B------:R-:W-:Y:S02]  /*08c0*/  @!P2 LEA R8, P5, R16, c[0x0][0x160], 0x1 ;  /* 0x000058001008aa11 */ /* 0x000fe400078a08ff */
[----:B------:R-:W-:Y:S01]  /*08d0*/  @!P1 LEA.HI.X R5, R17, c[0x0][0x164], R20, 0x1, P3 ;  /* 0x0000590011059a11 */ /* 0x000fe200018f0c14 */
[----:B------:R-:W-:Y:S01]  /*08e0*/  @!P1 IMAD.SHL.U32 R17, R2, 0x2, RZ ;  /* 0x0000000202119824 */ /* 0x000fe200078e00ff */
[----:B------:R-:W-:-:S02]  /*08f0*/  @!P0 LEA.HI.X R7, R18, c[0x0][0x164], R7, 0x1, P4 ;  /* 0x0000590012078a11 */ /* 0x000fc400020f0c07 */
[----:B------:R-:W-:Y:S02]  /*0900*/  @!P2 LEA.HI.X R9, R16, c[0x0][0x164], R9, 0x1, P5 ;  /* 0x000059001009aa11 */ /* 0x000fe400028f0c09 */
[----:B------:R-:W-:Y:S01]  /*0910*/  SHF.R.S32.HI R21, RZ, 0x2, R14 ;  /* 0x00000002ff157819 */ /* 0x000fe2000001140e */
[----:B------:R-:W-:Y:S01]  /*0920*/  @!PT LDS RZ, [RZ] ;  /* 0x00000000fffff984 */ /* 0x000fe20000000800 */
[----:B------:R-:W-:Y:S01]  /*0930*/  @!PT LDS RZ, [RZ] ;  /* 0x00000000fffff984 */ /* 0x000fe20000000800 */
[----:B------:R-:W-:Y:S01]  /*0940*/  @!PT LDS RZ, [RZ] ;  /* 0x00000000fffff984 */ /* 0x000fe20000000800 */
[----:B------:R1:W-:Y:S01]  /*0950*/  @!P1 LDGSTS.E.128 [R17+0x80], [R4.64] ;  /* 0x0008000004119fae */ /* 0x0003e2000b921c44 */
[----:B------:R-:W-:-:S03]  /*0960*/  ISETP.GE.AND P1, PT, R22, c[0x0][0x180], PT ;  /* 0x0000600016007a0c */ /* 0x000fc60003f26270 */
[----:B------:R1:W-:Y:S01]  /*0970*/  @!P0 LDGSTS.E.128 [R19+0x80], [R6.64] ;  /* 0x0008000006138fae */ /* 0x0003e2000b921c44 */
[----:B------:R-:W-:Y:S01]  /*0980*/  IMAD.IADD R2, R184, 0x1, R21 ;  /* 0x00000001b8027824 */ /* 0x000fe200078e0215 */
[C---:B------:R-:W-:Y:S02]  /*0990*/  ISETP.GE.AND P0, PT, R10.reuse, 0x380, PT ;  /* 0x000003800a00780c */ /* 0x040fe40003f06270 */
[----:B------:R1:W-:Y:S01]  /*09a0*/  @!P2 LDGSTS.E.128 [R13+0x80], [R8.64] ;  /* 0x00080000080dafae */ /* 0x0003e2000b921c44 */
[----:B------:R-:W-:Y:S02]  /*09b0*/  IADD3 R10, R10, 0x80, RZ ;  /* 0x000000800a0a7810 */ /* 0x000fe40007ffe0ff */
[----:B------:R-:W-:-:S13]  /*09c0*/  ISETP.GE.OR P1, PT, R2, c[0x0][0x178], P1 ;  /* 0x00005e0002007a0c */ /* 0x000fda0000f26670 */
[----:B------:R-:W-:Y:S05]  /*09d0*/  @P1 BRA `(.L_x_11) ;  /* 0x0000009000001947 */ /* 0x000fea0003800000 */
[----:B-1----:R-:W-:Y:S01]  /*09e0*/  IMAD R4, R2, c[0x0][0x180], RZ ;  /* 0x0000600002047a24 */ /* 0x002fe200078e02ff */
[--C-:B------:R-:W-:Y:S01]  /*09f0*/  SHF.R.S32.HI R5, RZ, 0x1f, R22.reuse ;  /* 0x0000001fff057819 */ /* 0x100fe20000011416 */
[----:B------:R-:W-:-:S03]  /*0a00*/  IMAD R2, R21, 0x28, R22 ;  /* 0x0000002815027824 */ /* 0x000fc600078e0216 */
[----:B------:R-:W-:Y:S01]  /*0a10*/  IADD3 R6, P1, R22, R4, RZ ;  /* 0x0000000416067210 */ /* 0x000fe20007f3e0ff */
[----:B------:R-:W-:-:S03]  /*0a20*/  IMAD.SHL.U32 R7, R2, 0x2, RZ ;  /* 0x0000000202077824 */ /* 0x000fc600078e00ff */
[----:B------:R-:W-:Y:S02]  /*0a30*/  LEA.HI.X.SX32 R5, R4, R5, 0x1, P1 ;  /* 0x0000000504057211 */ /* 0x000fe400008f0eff */
[----:B------:R-:W-:-:S04]  /*0a40*/  LEA R4, P1, R6, c[0x0][0x160], 0x1 ;  /* 0x0000580006047a11 */ /* 0x000fc800078208ff */
[----:B------:R-:W-:-:S05]  /*0a50*/  LEA.HI.X R5, R6, c[0x0][0x164], R5, 0x1, P1 ;  /* 0x0000590006057a11 */ /* 0x000fca00008f0c05 */
[----:B------:R1:W-:Y:S04]  /*0a60*/  LDGSTS.E.128 [R7+0x80], [R4.64] ;  /* 0x0008000004077fae */ /* 0x0003e8000b921c44 */
.L_x_11:
[----:B-1----:R-:W-:Y:S05]  /*0a70*/  BSYNC B2 ;  /* 0x0000000000027941 */ /* 0x002fea0003800000 */
.L_x_10:
[----:B------:R-:W-:Y:S05]  /*0a80*/  @!P0 BRA `(.L_x_12) ;  /* 0xfffffa4000008947 */ /* 0x000fea000383ffff */
.L_x_9:
[----:B------:R-:W-:Y:S05]  /*0a90*/  BSYNC B1 ;  /* 0x0000000000017941 */ /* 0x000fea0003800000 */
.L_x_8:
[----:B------:R-:W-:Y:S01]  /*0aa0*/  ISETP.GT.AND P0, PT, R0, 0xff, PT ;  /* 0x000000ff0000780c */ /* 0x000fe20003f04270 */
[----:B------:R-:W-:-:S12]  /*0ab0*/  BSSY B1, `(.L_x_13) ;  /* 0x0000088000017945 */ /* 0x000fd80003800000 */
[----:B------:R-:W-:Y:S05]  /*0ac0*/  @P0 BRA `(.L_x_14) ;  /* 0x0000086000000947 */ /* 0x000fea0003800000 */
[C---:B-1----:R-:W-:Y:S01]  /*0ad0*/  IMNMX R5, R0.reuse, 0xe0, !PT ;  /* 0x000000e000057817 */ /* 0x042fe20007800200 */
[----:B------:R-:W-:Y:S01]  /*0ae0*/  BSSY B2, `(.L_x_15) ;  /* 0x0000026000027945 */ /* 0x000fe20003800000 */
[----:B------:R-:W-:Y:S02]  /*0af0*/  IMAD.MOV.U32 R10, RZ, RZ, R0 ;  /* 0x000000ffff0a7224 */ /* 0x000fe400078e0000 */
[----:B------:R-:W-:-:S04]  /*0b00*/  IADD3 R2, -R0, 0x1f, R5 ;  /* 0x0000001f00027810 */ /* 0x000fc80007ffe105 */
[----:B------:R-:W-:-:S04]  /*0b10*/  LEA.HI R4, R2, 0x1, RZ, 0x1b ;  /* 0x0000000102047811 */ /* 0x000fc800078fd8ff */
[----:B------:R-:W-:-:S13]  /*0b20*/  LOP3.LUT P0, R4, R4, 0x3, RZ, 0xc0, !PT ;  /* 0x0000000304047812 */ /* 0x000fda000780c0ff */
[----:B------:R-:W-:Y:S05]  /*0b30*/  @!P0 BRA `(.L_x_16) ;  /* 0x0000020000008947 */ /* 0x000fea0003800000 */
[----:B------:R-:W-:Y:S02]  /*0b40*/  IMAD.MOV.U32 R6, RZ, RZ, R4 ;  /* 0x000000ffff067224 */ /* 0x000fe400078e0004 */
[----:B------:R-:W-:-:S04]  /*0b50*/  IMAD.MOV.U32 R10, RZ, RZ, R0 ;  /* 0x000000ffff0a7224 */ /* 0x000fc800078e0000 */
.L_x_19:
[----:B-1----:R-:W-:Y:S01]  /*0b60*/  IMAD.SHL.U32 R4, R10, 0x8, RZ ;  /* 0x000000080a047824 */ /* 0x002fe200078e00ff */
[----:B------:R-:W-:Y:S01]  /*0b70*/  SHF.R.S32.HI R7, RZ, 0x1f, R10 ;  /* 0x0000001fff077819 */ /* 0x000fe2000001140a */
[----:B------:R-:W-:Y:S01]  /*0b80*/  BSSY B3, `(.L_x_17) ;  /* 0x0000019000037945 */ /* 0x000fe20003800000 */
[----:B------:R-:W-:Y:S02]  /*0b90*/  IADD3 R6, R6, -0x1, RZ ;  /* 0xffffffff06067810 */ /* 0x000fe40007ffe0ff */
[----:B------:R-:W-:Y:S02]  /*0ba0*/  SHF.R.S32.HI R5, RZ, 0x1f, R4 ;  /* 0x0000001fff057819 */ /* 0x000fe40000011404 */
[----:B------:R-:W-:Y:S02]  /*0bb0*/  LEA.HI R7, R7, R10, RZ, 0x3 ;  /* 0x0000000a07077211 */ /* 0x000fe400078f18ff */
[----:B------:R-:W-:-:S02]  /*0bc0*/  LEA.HI R5, R5, R4, RZ, 0x6 ;  /* 0x0000000405057211 */ /* 0x000fc400078f30ff */
[----:B------:R-:W-:Y:S02]  /*0bd0*/  SHF.R.S32.HI R12, RZ, 0x3, R7 ;  /* 0x00000003ff0c7819 */ /* 0x000fe40000011407 */
[----:B------:R-:W-:Y:S02]  /*0be0*/  LOP3.LUT R5, R5, 0xffffffc0, RZ, 0xc0, !PT ;  /* 0xffffffc005057812 */ /* 0x000fe400078ec0ff */
[----:B------:R-:W-:-:S03]  /*0bf0*/  ISETP.NE.AND P1, PT, R6, RZ, PT ;  /* 0x000000ff0600720c */ /* 0x000fc60003f25270 */
[----:B------:R-:W-:-:S04]  /*0c00*/  IMAD.IADD R9, R4, 0x1, -R5 ;  /* 0x0000000104097824 */ /* 0x000fc800078e0a05 */
[----:B------:R-:W-:-:S05]  /*0c10*/  IMAD.IADD R13, R186, 0x1, R9 ;  /* 0x00000001ba0d7824 */ /* 0x000fca00078e0209 */
[----:B------:R-:W-:-:S04]  /*0c20*/  ISETP.GE.AND P0, PT, R13, c[0x0][0x17c], PT ;  /* 0x00005f000d007a0c */ /* 0x000fc80003f06270 */
[----:B------:R-:W-:-:S13]  /*0c30*/  ISETP.GE.OR P0, PT, R12, c[0x0][0x180], P0 ;  /* 0x000060000c007a0c */ /* 0x000fda0000706670 */
[----:B------:R-:W-:Y:S05]  /*0c40*/  @P0 BRA `(.L_x_18) ;  /* 0x000000c000000947 */ /* 0x000fea0003800000 */
[C---:B------:R-:W-:Y:S01]  /*0c50*/  IMAD R4, R12.reuse, c[0x0][0x17c], RZ ;  /* 0x00005f000c047a24 */ /* 0x040fe200078e02ff */
[----:B------:R-:W-:Y:S01]  /*0c60*/  SHF.R.S32.HI R5, RZ, 0x1f, R13 ;  /* 0x0000001fff057819 */ /* 0x000fe2000001140d */
[----:B------:R-:W-:-:S03]  /*0c70*/  IMAD R7, R12, 0x48, R9 ;  /* 0x000000480c077824 */ /* 0x000fc600078e0209 */
[----:B------:R-:W-:Y:S01]  /*0c80*/  IADD3 R8, P0, R13, R4, RZ ;  /* 0x000000040d087210 */ /* 0x000fe20007f1e0ff */
[----:B------:R-:W-:-:S03]  /*0c90*/  IMAD.SHL.U32 R7, R7, 0x2, RZ ;  /* 0x0000000207077824 */ /* 0x000fc600078e00ff */
[----:B------:R-:W-:Y:S02]  /*0ca0*/  LEA.HI.X.SX32 R5, R4, R5, 0x1, P0 ;  /* 0x0000000504057211 */ /* 0x000fe400000f0eff */
[----:B------:R-:W-:-:S04]  /*0cb0*/  LEA R4, P0, R8, c[0x0][0x168], 0x1 ;  /* 0x00005a0008047a11 */ /* 0x000fc800078008ff */
[----:B------:R-:W-:-:S05]  /*0cc0*/  LEA.HI.X R5, R8, c[0x0][0x16c], R5, 0x1, P0 ;  /* 0x00005b0008057a11 */ /* 0x000fca00000f0c05 */
[----:B------:R-:W-:Y:S01]  /*0cd0*/  @!PT LDS RZ, [RZ] ;  /* 0x00000000fffff984 */ /* 0x000fe20000000800 */
[----:B------:R-:W-:Y:S01]  /*0ce0*/  @!PT LDS RZ, [RZ] ;  /* 0x00000000fffff984 */ /* 0x000fe20000000800 */
[----:B------:R-:W-:Y:S01]  /*0cf0*/  @!PT LDS RZ, [RZ] ;  /* 0x00000000fffff984 */ /* 0x000fe20000000800 */
[----:B------:R1:W-:Y:S04]  /*0d00*/  LDGSTS.E.128 [R7+0xa080], [R4.64] ;  /* 0x0a08000004077fae */ /* 0x0003e8000b921c44 */
.L_x_18:
[----:B------:R-:W-:Y:S05]  /*0d10*/  BSYNC B3 ;  /* 0x0000000000037941 */ /* 0x000fea0003800000 */
.L_x_17:
[----:B------:R-:W-:Y:S01]  /*0d20*/  IADD3 R10, R10, 0x20, RZ ;  /* 0x000000200a0a7810 */ /* 0x000fe20007ffe0ff */
[----:B------:R-:W-:Y:S05]  /*0d30*/  @P1 BRA `(.L_x_19) ;  /* 0xfffffe2000001947 */ /* 0x000fea000383ffff */
.L_x_16:
[----:B------:R-:W-:Y:S05]  /*0d40*/  BSYNC B2 ;  /* 0x0000000000027941 */ /* 0x000fea0003800000 */
.L_x_15:
[----:B------:R-:W-:-:S13]  /*0d50*/  ISETP.GE.U32.AND P0, PT, R2, 0x60, PT ;  /* 0x000000600200780c */ /* 0x000fda0003f06070 */
[----:B------:R-:W-:Y:S05]  /*0d60*/  @!P0 BRA `(.L_x_14) ;  /* 0x000005c000008947 */ /* 0x000fea0003800000 */
.L_x_22:
[C---:B-1----:R-:W-:Y:S01]  /*0d70*/  IADD3 R4, R10.reuse, 0x20, RZ ;  /* 0x000000200a047810 */ /* 0x042fe20007ffe0ff */
[C---:B------:R-:W-:Y:S01]  /*0d80*/  IMAD.SHL.U32 R2, R10.reuse, 0x8, RZ ;  /* 0x000000080a027824 */ /* 0x040fe200078e00ff */
[----:B------:R-:W-:Y:S01]  /*0d90*/  IADD3 R8, R10, 0x40, RZ ;  /* 0x000000400a087810 */ /* 0x000fe20007ffe0ff */
[----:B------:R-:W-:Y:S01]  /*0da0*/  BSSY B2, `(.L_x_20) ;  /* 0x0000057000027945 */ /* 0x000fe20003800000 */
[----:B------:R-:W-:Y:S02]  /*0db0*/  SHF.R.S32.HI R7, RZ, 0x1f, R4 ;  /* 0x0000001fff077819 */ /* 0x000fe40000011404 */
[----:B------:R-:W-:Y:S02]  /*0dc0*/  SHF.R.S32.HI R9, RZ, 0x1f, R8 ;  /* 0x0000001fff097819 */ /* 0x000fe40000011408 */
[----:B------:R-:W-:Y:S01]  /*0dd0*/  LEA.HI R6, R7, R4, RZ, 0x3 ;  /* 0x0000000407067211 */ /* 0x000fe200078f18ff */
[----:B------:R-:W-:Y:S01]  /*0de0*/  IMAD.SHL.U32 R4, R4, 0x8, RZ ;  /* 0x0000000804047824 */ /* 0x000fe200078e00ff */
[----:B------:R-:W-:-:S02]  /*0df0*/  SHF.R.S32.HI R5, RZ, 0x1f, R2 ;  /* 0x0000001fff057819 */ /* 0x000fc40000011402 */
[----:B------:R-:W-:Y:S01]  /*0e00*/  LEA.HI R12, R9, R8, RZ, 0x3 ;  /* 0x00000008090c7211 */ /* 0x000fe200078f18ff */
[----:B------:R-:W-:Y:S01]  /*0e10*/  IMAD.SHL.U32 R8, R8, 0x8, RZ ;  /* 0x0000000808087824 */ /* 0x000fe200078e00ff */
[----:B------:R-:W-:Y:S02]  /*0e20*/  LEA.HI R5, R5, R2, RZ, 0x6 ;  /* 0x0000000205057211 */ /* 0x000fe400078f30ff */
[----:B------:R-:W-:Y:S02]  /*0e30*/  SHF.R.S32.HI R9, RZ, 0x1f, R4 ;  /* 0x0000001fff097819 */ /* 0x000fe40000011404 */
[----:B------:R-:W-:Y:S02]  /*0e40*/  LOP3.LUT R5, R5, 0xffffffc0, RZ, 0xc0, !PT ;  /* 0xffffffc005057812 */ /* 0x000fe400078ec0ff */
[----:B------:R-:W-:Y:S02]  /*0e50*/  SHF.R.S32.HI R13, RZ, 0x1f, R8 ;  /* 0x0000001fff0d7819 */ /* 0x000fe40000011408 */
[----:B------:R-:W-:Y:S01]  /*0e60*/  LEA.HI R9, R9, R4, RZ, 0x6 ;  /* 0x0000000409097211 */ /* 0x000fe200078f30ff */
[----:B------:R-:W-:Y:S01]  /*0e70*/  IMAD.IADD R19, R2, 0x1, -R5 ;  /* 0x0000000102137824 */ /* 0x000fe200078e0a05 */
[----:B------:R-:W-:-:S02]  /*0e80*/  LEA.HI R13, R13, R8, RZ, 0x6 ;  /* 0x000000080d0d7211 */ /* 0x000fc400078f30ff */
[----:B------:R-:W-:Y:S01]  /*0e90*/  LOP3.LUT R9, R9, 0xffffffc0, RZ, 0xc0, !PT ;  /* 0xffffffc009097812 */ /* 0x000fe200078ec0ff */
[----:B------:R-:W-:Y:S01]  /*0ea0*/  IMAD.IADD R17, R186, 0x1, R19 ;  /* 0x00000001ba117824 */ /* 0x000fe200078e0213 */
[----:B------:R-:W-:Y:S02]  /*0eb0*/  SHF.R.S32.HI R7, RZ, 0x1f, R10 ;  /* 0x0000001fff077819 */ /* 0x000fe4000001140a */
[----:B------:R-:W-:Y:S01]  /*0ec0*/  LOP3.LUT R13, R13, 0xffffffc0, RZ, 0xc0, !PT ;  /* 0xffffffc00d0d7812 */ /* 0x000fe200078ec0ff */
[----:B------:R-:W-:Y:S01]  /*0ed0*/  IMAD.IADD R21, R4, 0x1, -R9 ;  /* 0x0000000104157824 */ /* 0x000fe200078e0a09 */
[----:B------:R-:W-:Y:S02]  /*0ee0*/  LEA.HI R7, R7, R10, RZ, 0x3 ;  /* 0x0000000a07077211 */ /* 0x000fe400078f18ff */
[----:B------:R-:W-:Y:S01]  /*0ef0*/  IADD3 R2, R10, 0x60, RZ ;  /* 0x000000600a027810 */ /* 0x000fe20007ffe0ff */
[----:B------:R-:W-:Y:S01]  /*0f00*/  IMAD.IADD R27, R8, 0x1, -R13 ;  /* 0x00000001081b7824 */ /* 0x000fe200078e0a0d */
[----:B------:R-:W-:Y:S01]  /*0f10*/  SHF.R.S32.HI R14, RZ, 0x3, R7 ;  /* 0x00000003ff0e7819 */ /* 0x000fe20000011407 */
[----:B------:R-:W-:Y:S01]  /*0f20*/  IMAD.IADD R23, R186, 0x1, R21 ;  /* 0x00000001ba177824 */ /* 0x000fe200078e0215 */
[----:B------:R-:W-:Y:S01]  /*0f30*/  ISETP.GE.AND P1, PT, R17, c[0x0][0x17c], PT ;  /* 0x00005f0011007a0c */ /* 0x000fe20003f26270 */
[----:B------:R-:W-:Y:S01]  /*0f40*/  IMAD.SHL.U32 R7, R2, 0x8, RZ ;  /* 0x0000000802077824 */ /* 0x000fe200078e00ff */
[----:B------:R-:W-:Y:S01]  /*0f50*/  SHF.R.S32.HI R20, RZ, 0x3, R6 ;  /* 0x00000003ff147819 */ /* 0x000fe20000011406 */
[----:B------:R-:W-:Y:S01]  /*0f60*/  IMAD.IADD R24, R186, 0x1, R27 ;  /* 0x00000001ba187824 */ /* 0x000fe200078e021b */
[----:B------:R-:W-:-:S02]  /*0f70*/  ISETP.GE.OR P1, PT, R14, c[0x0][0x180], P1 ;  /* 0x000060000e007a0c */ /* 0x000fc40000f26670 */
[----:B------:R-:W-:Y:S02]  /*0f80*/  ISETP.GE.AND P0, PT, R23, c[0x0][0x17c], PT ;  /* 0x00005f0017007a0c */ /* 0x000fe40003f06270 */
[----:B------:R-:W-:Y:S02]  /*0f90*/  SHF.R.S32.HI R22, RZ, 0x3, R12 ;  /* 0x00000003ff167819 */ /* 0x000fe4000001140c */
[----:B------:R-:W-:Y:S02]  /*0fa0*/  ISETP.GE.AND P2, PT, R24, c[0x0][0x17c], PT ;  /* 0x00005f0018007a0c */ /* 0x000fe40003f46270 */
[----:B------:R-:W-:Y:S02]  /*0fb0*/  SHF.R.S32.HI R4, RZ, 0x1f, R7 ;  /* 0x0000001fff047819 */ /* 0x000fe40000011407 */
[----:B------:R-:W-:Y:S02]  /*0fc0*/  ISETP.GE.OR P0, PT, R20, c[0x0][0x180], P0 ;  /* 0x0000600014007a0c */ /* 0x000fe40000706670 */
[----:B------:R-:W-:-:S02]  /*0fd0*/  ISETP.GE.OR P2, PT, R22, c[0x0][0x180], P2 ;  /* 0x0000600016007a0c */ /* 0x000fc40001746670 */
[----:B------:R-:W-:Y:S01]  /*0fe0*/  LEA.HI R6, R4, R7, RZ, 0x6 ;  /* 0x0000000704067211 */ /* 0x000fe200078f30ff */
[----:B------:R-:W-:Y:S01]  /*0ff0*/  @!P1 IMAD R4, R14, c[0x0][0x17c], RZ ;  /* 0x00005f000e049a24 */ /* 0x000fe200078e02ff */
[----:B------:R-:W-:Y:S02]  /*1000*/  @!P1 SHF.R.S32.HI R9, RZ, 0x1f, R17 ;  /* 0x0000001fff099819 */ /* 0x000fe40000011411 */
[----:B------:R-:W-:Y:S02]  /*1010*/  LOP3.LUT R6, R6, 0xffffffc0, RZ, 0xc0, !PT ;  /* 0xffffffc006067812 */ /* 0x000fe400078ec0ff */
[----:B------:R-:W-:Y:S02]  /*1020*/  @!P1 IADD3 R17, P3, R17, R4, RZ ;  /* 0x0000000411119210 */ /* 0x000fe40007f7e0ff */
[----:B------:R-:W-:Y:S01]  /*1030*/  SHF.R.S32.HI R5, RZ, 0x1f, R2 ;  /* 0x0000001fff057819 */ /* 0x000fe20000011402 */
[----:B------:R-:W-:Y:S01]  /*1040*/  IMAD.IADD R31, R7, 0x1, -R6 ;  /* 0x00000001071f7824 */ /* 0x000fe200078e0a06 */
[----:B------:R-:W-:Y:S01]  /*1050*/  @!P1 LEA.HI.X.SX32 R18, R4, R9, 0x1, P3 ;  /* 0x0000000904129211 */ /* 0x000fe200018f0eff */
[----:B------:R-:W-:Y:S01]  /*1060*/  @!P0 IMAD R6, R20, c[0x0][0x17c], RZ ;  /* 0x00005f0014068a24 */ /* 0x000fe200078e02ff */
[----:B------:R-:W-:Y:S01]  /*1070*/  @!P0 SHF.R.S32.HI R9, RZ, 0x1f, R23 ;  /* 0x0000001fff098819 */ /* 0x000fe20000011417 */
[----:B------:R-:W-:Y:S01]  /*1080*/  @!P2 IMAD R7, R22, c[0x0][0x17c], RZ ;  /* 0x00005f001607aa24 */ /* 0x000fe200078e02ff */
[----:B------:R-:W-:Y:S01]  /*1090*/  @!P1 LEA R4, P3, R17, c[0x0][0x168], 0x1 ;  /* 0x00005a0011049a11 */ /* 0x000fe200078608ff */
[----:B------:R-:W-:Y:S01]  /*10a0*/  @!P0 IMAD R12, R20, 0x48, R21 ;  /* 0x00000048140c8824 */ /* 0x000fe200078e0215 */
[----:B------:R-:W-:Y:S01]  /*10b0*/  @!P0 IADD3 R16, P4, R23, R6, RZ ;  /* 0x0000000617108210 */ /* 0x000fe20007f9e0ff */
[----:B------:R-:W-:Y:S01]  /*10c0*/  IMAD.IADD R21, R186, 0x1, R31 ;  /* 0x00000001ba157824 */ /* 0x000fe200078e021f */
[----:B------:R-:W-:Y:S01]  /*10d0*/  LEA.HI R13, R5, R2, RZ, 0x3 ;  /* 0x00000002050d7211 */ /* 0x000fe200078f18ff */
[----:B------:R-:W-:Y:S01]  /*10e0*/  @!P1 IMAD R2, R14, 0x48, R19 ;  /* 0x000000480e029824 */ /* 0x000fe200078e0213 */
[----:B------:R-:W-:-:S02]  /*10f0*/  @!P2 SHF.R.S32.HI R8, RZ, 0x1f, R24 ;  /* 0x0000001fff08a819 */ /* 0x000fc40000011418 */
[----:B------:R-:W-:Y:S02]  /*1100*/  @!P2 IADD3 R14, P5, R24, R7, RZ ;  /* 0x00000007180ea210 */ /* 0x000fe40007fbe0ff */
[----:B------:R-:W-:Y:S01]  /*1110*/  @!P1 LEA.HI.X R5, R17, c[0x0][0x16c], R18, 0x1, P3 ;  /* 0x00005b0011059a11 */ /* 0x000fe200018f0c12 */
[----:B------:R-:W-:Y:S01]  /*1120*/  @!P1 IMAD.SHL.U32 R17, R2, 0x2, RZ ;  /* 0x0000000202119824 */ /* 0x000fe200078e00ff */
[----:B------:R-:W-:Y:S01]  /*1130*/  @!P0 LEA.HI.X.SX32 R19, R6, R9, 0x1, P4 ;  /* 0x0000000906138211 */ /* 0x000fe200020f0eff */
[----:B------:R-:W-:Y:S01]  /*1140*/  @!P2 IMAD R2, R22, 0x48, R27 ;  /* 0x000000481602a824 */ /* 0x000fe200078e021b */
[----:B------:R-:W-:Y:S02]  /*1150*/  @!P0 LEA R6, P3, R16, c[0x0][0x168], 0x1 ;  /* 0x00005a0010068a11 */ /* 0x000fe400078608ff */
[----:B------:R-:W-:Y:S01]  /*1160*/  @!P2 LEA.HI.X.SX32 R9, R7, R8, 0x1, P5 ;  /* 0x000000080709a211 */ /* 0x000fe200028f0eff */
[----:B------:R-:W-:Y:S01]  /*1170*/  @!PT LDS RZ, [RZ] ;  /* 0x00000000fffff984 */ /* 0x000fe20000000800 */
[----:B------:R-:W-:Y:S01]  /*1180*/  @!PT LDS RZ, [RZ] ;  /* 0x00000000fffff984 */ /* 0x000fe20000000800 */
[----:B------:R-:W-:Y:S01]  /*1190*/  @!PT LDS RZ, [RZ] ;  /* 0x00000000fffff984 */ /* 0x000fe20000000800 */
[----:B------:R1:W-:Y:S01]  /*11a0*/  @!P1 LDGSTS.E.128 [R17+0xa080], [R4.64] ;  /* 0x0a08000004119fae */ /* 0x0003e2000b921c44 */
[----:B------:R-:W-:-:S02]  /*11b0*/  @!P2 LEA R8, P4, R14, c[0x0][0x168], 0x1 ;  /* 0x00005a000e08aa11 */ /* 0x000fc400078808ff */
[----:B------:R-:W-:Y:S01]  /*11c0*/  @!P0 LEA.HI.X R7, R16, c[0x0][0x16c], R19, 0x1, P3 ;  /* 0x00005b0010078a11 */ /* 0x000fe200018f0c13 */
[----:B------:R-:W-:Y:S01]  /*11d0*/  @!P0 IMAD.SHL.U32 R19, R12, 0x2, RZ ;  /* 0x000000020c138824 */ /* 0x000fe200078e00ff */
[----:B------:R-:W-:Y:S01]  /*11e0*/  SHF.R.S32.HI R12, RZ, 0x3, R13 ;  /* 0x00000003ff0c7819 */ /* 0x000fe2000001140d */
[----:B------:R-:W-:Y:S01]  /*11f0*/  @!P2 IMAD.SHL.U32 R13, R2, 0x2, RZ ;  /* 0x00000002020da824 */ /* 0x000fe200078e00ff */
[----:B------:R-:W-:Y:S02]  /*1200*/  @!P2 LEA.HI.X R9, R14, c[0x0][0x16c], R9, 0x1, P4 ;  /* 0x00005b000e09aa11 */ /* 0x000fe400020f0c09 */
[----:B------:R1:W-:Y:S01]  /*1210*/  @!P0 LDGSTS.E.128 [R19+0xa080], [R6.64] ;  /* 0x0a08000006138fae */ /* 0x0003e2000b921c44 */
[----:B------:R-:W-:Y:S02]  /*1220*/  ISETP.GE.AND P1, PT, R21, c[0x0][0x17c], PT ;  /* 0x00005f0015007a0c */ /* 0x000fe40003f26270 */
[----:B------:R-:W-:Y:S01]  /*1230*/  ISETP.GE.AND P0, PT, R10, 0x80, PT ;  /* 0x000000800a00780c */ /* 0x000fe20003f06270 */
[----:B------:R1:W-:Y:S01]  /*1240*/  @!P2 LDGSTS.E.128 [R13+0xa080], [R8.64] ;  /* 0x0a080000080dafae */ /* 0x0003e2000b921c44 */
[----:B------:R-:W-:-:S02]  /*1250*/  ISETP.GE.OR P1, PT, R12, c[0x0][0x180], P1 ;  /* 0x000060000c007a0c */ /* 0x000fc40000f26670 */
[----:B------:R-:W-:-:S11]  /*1260*/  IADD3 R10, R10, 0x80, RZ ;  /* 0x000000800a0a7810 */ /* 0x000fd60007ffe0ff */
[----:B------:R-:W-:Y:S05]  /*1270*/  @P1 BRA `(.L_x_21) ;  /* 0x0000009000001947 */ /* 0x000fea0003800000 */
[C---:B-1----:R-:W-:Y:S01]  /*1280*/  IMAD R4, R12.reuse, c[0x0][0x17c], RZ ;  /* 0x00005f000c047a24 */ /* 0x042fe200078e02ff */
[----:B------:R-:W-:Y:S01]  /*1290*/  SHF.R.S32.HI R5, RZ, 0x1f, R21 ;  /* 0x0000001fff057819 */ /* 0x000fe20000011415 */
[----:B------:R-:W-:-:S03]  /*12a0*/  IMAD R2, R12, 0x48, R31 ;  /* 0x000000480c027824 */ /* 0x000fc600078e021f */
[----:B------:R-:W-:Y:S01]  /*12b0*/  IADD3 R6, P1, R21, R4, RZ ;  /* 0x0000000415067210 */ /* 0x000fe20007f3e0ff */
[----:B------:R-:W-:-:S03]  /*12c0*/  IMAD.SHL.U32 R7, R2, 0x2, RZ ;  /* 0x0000000202077824 */ /* 0x000fc600078e00ff */
[----:B------:R-:W-:Y:S02]  /*12d0*/  LEA.HI.X.SX32 R5, R4, R5, 0x1, P1 ;  /* 0x0000000504057211 */ /* 0x000fe400008f0eff */
[----:B------:R-:W-:-:S04]  /*12e0*/  LEA R4, P1, R6, c[0x0][0x168], 0x1 ;  /* 0x00005a0006047a11 */ /* 0x000fc800078208ff */
[----:B------:R-:W-:-:S05]  /*12f0*/  LEA.HI.X R5, R6, c[0x0][0x16c], R5, 0x1, P1 ;  /* 0x00005b0006057a11 */ /* 0x000fca00008f0c05 */
[----:B------:R1:W-:Y:S04]  /*1300*/  LDGSTS.E.128 [R7+0xa080], [R4.64] ;  /* 0x0a08000004077fae */ /* 0x0003e8000b921c44 */
.L_x_21:
[----:B-1----:R-:W-:Y:S05]  /*1310*/  BSYNC B2 ;  /* 0x0000000000027941 */ /* 0x002fea0003800000 */
.L_x_20:
[----:B------:R-:W-:Y:S05]  /*1320*/  @!P0 BRA `(.L_x_22) ;  /* 0xfffffa4000008947 */ /* 0x000fea000383ffff */
.L_x_14:
[----:B------:R-:W-:Y:S05]  /*1330*/  BSYNC B1 ;  /* 0x0000000000017941 */ /* 0x000fea0003800000 */
.L_x_13:
[----:B------:R-:W0:Y:S02]  /*1340*/  LDGDEPBAR ;  /* 0x00000000000079af */ /* 0x000e240000000000 */
.L_x_2:
[----:B------:R-:W-:-:S04]  /*1350*/  DEPBAR.LE SB0, 0x0 ;  /* 0x000080000000791a */ /* 0x000fc80000000000 */
.L_x_1:
[----:B------:R-:W-:Y:S05]  /*1360*/  BSYNC B0 ;  /* 0x0000000000007941 */ /* 0x000fea0003800000 */
.L_x_0:
[----:B-1----:R-:W-:Y:S01]  /*1370*/  IMAD.MOV.U32 R5, RZ, RZ, c[0x0][0x180] ;  /* 0x00006000ff057624 */ /* 0x002fe200078e00ff */
[----:B------:R-:W-:Y:S01]  /*1380*/  BAR.SYNC.DEFER_BLOCKING 0x0 ;  /* 0x0000000000007b1d */ /* 0x000fe20000010000 */
[----:B------:R-:W-:Y:S01]  /*1390*/  IMAD.MOV.U32 R168, RZ, RZ, RZ ;  /* 0x000000ffffa87224 */ /* 0x000fe200078e00ff */
[----:B------:R-:W-:Y:S01]  /*13a0*/  CS2R R20, SRZ ;  /* 0x0000000000147805 */ /* 0x000fe2000001ff00 */
[----:B------:R-:W-:Y:S01]  /*13b0*/  IMAD.MOV.U32 R106, RZ, RZ, RZ ;  /* 0x000000ffff6a7224 */ /* 0x000fe200078e00ff */
[----:B------:R-:W-:Y:S01]  /*13c0*/  ISETP.GE.AND P0, PT, R5, 0x1, PT ;  /* 0x000000010500780c */ /* 0x000fe20003f06270 */
[----:B------:R-:W-:Y:S01]  /*13d0*/  CS2R R104, SRZ ;  /* 0x0000000000687805 */ /* 0x000fe2000001ff00 */
[----:B------:R-:W-:Y:S01]  /*13e0*/  IMAD.MOV.U32 R14, RZ, RZ, RZ ;  /* 0x000000ffff0e7224 */ /* 0x000fe200078e00ff */
        /* <DEDUP_REMOVED lines=35> */
[----:B------:R-:W-:Y:S05]  /*1620*/  @!P0 BRA `(.L_x_23) ;  /* 0x0000294000008947 */ /* 0x000fea0003800000 */
[----:B------:R-:W-:Y:S01]  /*1630*/  IADD3 R5, R5, 0x1f, RZ ;  /* 0x0000001f05057810 */ /* 0x000fe20007ffe0ff */
[C---:B------:R-:W-:Y:S01]  /*1640*/  IMAD.SHL.U32 R181, R0.reuse, 0x8, RZ ;  /* 0x0000000800b57824 */ /* 0x040fe200078e00ff */
[C---:B------:R-:W-:Y:S01]  /*1650*/  IADD3 R2, R0.reuse, 0x20, RZ ;  /* 0x0000002000027810 */ /* 0x040fe20007ffe0ff */
[----:B------:R-:W-:Y:S01]  /*1660*/  IMAD.MOV.U32 R7, RZ, RZ, RZ ;  /* 0x000000ffff077224 */ /* 0x000fe200078e00ff */
[CC--:B------:R-:W-:Y:S01]  /*1670*/  LEA.HI R180, R3.reuse, R0.reuse, RZ, 0x2 ;  /* 0x0000000003b47211 */ /* 0x0c0fe200078f10ff */
[----:B------:R-:W-:Y:S01]  /*1680*/  IMAD.MOV.U32 R168, RZ, RZ, RZ ;  /* 0x000000ffffa87224 */ /* 0x000fe200078e00ff */
[----:B------:R-:W-:Y:S01]  /*1690*/  LEA.HI R8, R3, R0, RZ, 0x3 ;  /* 0x0000000003087211 */ /* 0x000fe200078f18ff */
[----:B------:R-:W-:Y:S01]  /*16a0*/  CS2R R20, SRZ ;  /* 0x0000000000147805 */ /* 0x000fe2000001ff00 */
[----:B------:R-:W-:Y:S01]  /*16b0*/  SHF.R.S32.HI R6, RZ, 0x1f, R5 ;  /* 0x0000001fff067819 */ /* 0x000fe20000011405 */
[----:B------:R-:W-:Y:S01]  /*16c0*/  IMAD.MOV.U32 R106, RZ, RZ, RZ ;  /* 0x000000ffff6a7224 */ /* 0x000fe200078e00ff */
[----:B------:R-:W-:Y:S01]  /*16d0*/  SHF.R.S32.HI R3, RZ, 0x1f, R2 ;  /* 0x0000001fff037819 */ /* 0x000fe20000011402 */
[----:B------:R-:W-:Y:S01]  /*16e0*/  CS2R R104, SRZ ;  /* 0x0000000000687805 */ /* 0x000fe2000001ff00 */
[----:B------:R-:W-:Y:S01]  /*16f0*/  IADD3 R4, R0, 0x40, RZ ;  /* 0x0000004000047810 */ /* 0x000fe20007ffe0ff */
[----:B------:R-:W-:Y:S01]  /*1700*/  IMAD.MOV.U32 R14, RZ, RZ, RZ ;  /* 0x000000ffff0e7224 */ /* 0x000fe200078e00ff */
[----:B------:R-:W-:Y:S01]  /*1710*/  SHF.R.S32.HI R0, RZ, 0x1f, R181 ;  /* 0x0000001fff007819 */ /* 0x000fe200000114b5 */
[----:B------:R-:W-:Y:S01]  /*1720*/  CS2R R12, SRZ ;  /* 0x00000000000c7805 */ /* 0x000fe2000001ff00 */
[----:B------:R-:W-:Y:S01]  /*1730*/  LEA.HI R17, R6, R5, RZ, 0x5 ;  /* 0x0000000506117211 */ /* 0x000fe200078f28ff */
[----:B------:R-:W-:Y:S01]  /*1740*/  CS2R R74, SRZ ;  /* 0x00000000004a7805 */ /* 0x000fe2000001ff00 */
[CC--:B------:R-:W-:Y:S01]  /*1750*/  LEA.HI R179, R3.reuse, R2.reuse, RZ, 0x2 ;  /* 0x0000000203b37211 */ /* 0x0c0fe200078f10ff */
[----:B------:R-:W-:Y:S01]  /*1760*/  IMAD.MOV.U32 R72, RZ, RZ, RZ ;  /* 0x000000ffff487224 */ /* 0x000fe200078e00ff */
[----:B------:R-:W-:Y:S01]  /*1770*/  LEA.HI R6, R3, R2, RZ, 0x3 ;  /* 0x0000000203067211 */ /* 0x000fe200078f18ff */
[----:B------:R-:W-:Y:S01]  /*1780*/  IMAD.SHL.U32 R3, R2, 0x8, RZ ;  /* 0x0000000802037824 */ /* 0x000fe200078e00ff */
[----:B------:R-:W-:Y:S01]  /*1790*/  SHF.R.S32.HI R5, RZ, 0x1f, R4 ;  /* 0x0000001fff057819 */ /* 0x000fe20000011404 */
[----:B------:R-:W-:Y:S01]  /*17a0*/  CS2R R70, SRZ ;  /* 0x0000000000467805 */ /* 0x000fe2000001ff00 */
[CC--:B------:R-:W-:Y:S01]  /*17b0*/  LEA.HI R2, R0.reuse, R181.reuse, RZ, 0x5 ;  /* 0x000000b500027211 */ /* 0x0c0fe200078f28ff */
[----:B------:R-:W-:Y:S01]  /*17c0*/  IMAD.MOV.U32 R68, RZ, RZ, RZ ;  /* 0x000000ffff447224 */ /* 0x000fe200078e00ff */
[----:B------:R-:W-:Y:S01]  /*17d0*/  LEA.HI R0, R0, R181, RZ, 0x6 ;  /* 0x000000b500007211 */ /* 0x000fe200078f30ff */
[----:B------:R-:W-:Y:S01]  /*17e0*/  CS2R R66, SRZ ;  /* 0x0000000000427805 */ /* 0x000fe2000001ff00 */
[CC--:B------:R-:W-:Y:S01]  /*17f0*/  LEA.HI R9, R5.reuse, R4.reuse, RZ, 0x2 ;  /* 0x0000000405097211 */ /* 0x0c0fe200078f10ff */
[----:B------:R-:W-:Y:S01]  /*1800*/  IMAD.MOV.U32 R64, RZ, RZ, RZ ;  /* 0x000000ffff407224 */ /* 0x000fe200078e00ff */
[----:B------:R-:W-:Y:S01]  /*1810*/  LEA.HI R16, R5, R4, RZ, 0x3 ;  /* 0x0000000405107211 */ /* 0x000fe200078f18ff */
[----:B------:R-:W-:Y:S01]  /*1820*/  IMAD.SHL.U32 R5, R4, 0x8, RZ ;  /* 0x0000000804057824 */ /* 0x000fe200078e00ff */
[----:B------:R-:W-:Y:S01]  /*1830*/  LOP3.LUT R2, R2, 0xffffffe0, RZ, 0xc0, !PT ;  /* 0xffffffe002027812 */ /* 0x000fe200078ec0ff */
[----:B------:R-:W-:Y:S01]  /*1840*/  CS2R R62, SRZ ;  /* 0x00000000003e7805 */ /* 0x000fe2000001ff00 */
[----:B------:R-:W-:Y:S01]  /*1850*/  LOP3.LUT R0, R0, 0xffffffc0, RZ, 0xc0, !PT ;  /* 0xffffffc000007812 */ /* 0x000fe200078ec0ff */
[----:B------:R-:W-:Y:S01]  /*1860*/  IMAD.MOV.U32 R60, RZ, RZ, RZ ;  /* 0x000000ffff3c7224 */ /* 0x000fe200078e00ff */
[----:B------:R-:W-:Y:S01]  /*1870*/  SHF.R.S32.HI R4, RZ, 0x1f, R3 ;  /* 0x0000001fff047819 */ /* 0x000fe20000011403 */
[C---:B------:R-:W-:Y:S01]  /*1880*/  IMAD.IADD R182, R181.reuse, 0x1, -R2 ;  /* 0x00000001b5b67824 */ /* 0x040fe200078e0a02 */
[----:B------:R-:W-:Y:S01]  /*1890*/  SHF.R.S32.HI R10, RZ, 0x1f, R5 ;  /* 0x0000001fff0a7819 */ /* 0x000fe20000011405 */
[----:B------:R-:W-:Y:S01]  /*18a0*/  IMAD.IADD R181, R181, 0x1, -R0 ;  /* 0x00000001b5b57824 */ /* 0x000fe200078e0a00 */
[CC--:B------:R-:W-:Y:S01]  /*18b0*/  LEA.HI R0, R4.reuse, R3.reuse, RZ, 0x5 ;  /* 0x0000000304007211 */ /* 0x0c0fe200078f28ff */
[----:B------:R-:W-:Y:S01]  /*18c0*/  CS2R R58, SRZ ;  /* 0x00000000003a7805 */ /* 0x000fe2000001ff00 */
[----:B------:R-:W-:Y:S01]  /*18d0*/  LEA.HI R4, R4, R3, RZ, 0x6 ;  /* 0x0000000304047211 */ /* 0x000fe200078f30ff */
[----:B------:R-:W-:Y:S01]  /*18e0*/  IMAD.MOV.U32 R56, RZ, RZ, RZ ;  /* 0x000000ffff387224 */ /* 0x000fe200078e00ff */
[CC--:B------:R-:W-:Y:S01]  /*18f0*/  LEA.HI R2, R10.reuse, R5.reuse, RZ, 0x5 ;  /* 0x000000050a027211 */ /* 0x0c0fe200078f28ff */
[----:B------:R-:W-:Y:S01]  /*1900*/  CS2R R54, SRZ ;  /* 0x0000000000367805 */ /* 0x000fe2000001ff00 */
[----:B------:R-:W-:Y:S01]  /*1910*/  LEA.HI R10, R10, R5, RZ, 0x6 ;  /* 0x000000050a0a7211 */ /* 0x000fe200078f30ff */
[----:B------:R-:W-:Y:S01]  /*1920*/  IMAD.MOV.U32 R52, RZ, RZ, RZ ;  /* 0x000000ffff347224 */ /* 0x000fe200078e00ff */
[----:B------:R-:W-:Y:S01]  /*1930*/  LOP3.LUT R0, R0, 0xffffffe0, RZ, 0xc0, !PT ;  /* 0xffffffe000007812 */ /* 0x000fe200078ec0ff */
[----:B------:R-:W-:Y:S01]  /*1940*/  CS2R R50, SRZ ;  /* 0x0000000000327805 */ /* 0x000fe2000001ff00 */
[----:B------:R-:W-:Y:S01]  /*1950*/  LOP3.LUT R4, R4, 0xffffffc0, RZ, 0xc0, !PT ;  /* 0xffffffc004047812 */ /* 0x000fe200078ec0ff */
[----:B------:R-:W-:Y:S01]  /*1960*/  IMAD.MOV.U32 R48, RZ, RZ, RZ ;  /* 0x000000ffff307224 */ /* 0x000fe200078e00ff */
[----:B------:R-:W-:Y:S01]  /*1970*/  LOP3.LUT R2, R2, 0xffffffe0, RZ, 0xc0, !PT ;  /* 0xffffffe002027812 */ /* 0x000fe200078ec0ff */
[C---:B------:R-:W-:Y:S01]  /*1980*/  IMAD.IADD R178, R3.reuse, 0x1, -R0 ;  /* 0x0000000103b27824 */ /* 0x040fe200078e0a00 */
[----:B------:R-:W-:Y:S01]  /*1990*/  LOP3.LUT R10, R10, 0xffffffc0, RZ, 0xc0, !PT ;  /* 0xffffffc00a0a7812 */ /* 0x000fe200078ec0ff */
[----:B------:R-:W-:Y:S01]  /*19a0*/  IMAD.IADD R3, R3, 0x1, -R4 ;  /* 0x0000000103037824 */ /* 0x000fe200078e0a04 */
[----:B------:R-:W-:Y:S01]  /*19b0*/  CS2R R46, SRZ ;  /* 0x00000000002e7805 */ /* 0x000fe2000001ff00 */
[C---:B------:R-:W-:Y:S01]  /*19c0*/  IMAD.IADD R4, R5.reuse, 0x1, -R2 ;  /* 0x0000000105047824 */ /* 0x040fe200078e0a02 */
[----:B------:R-:W-:Y:S01]  /*19d0*/  CS2R R42, SRZ ;  /* 0x00000000002a7805 */ /* 0x000fe2000001ff00 */
[----:B------:R-:W-:Y:S01]  /*19e0*/  IMAD.IADD R5, R5, 0x1, -R10 ;  /* 0x0000000105057824 */ /* 0x000fe200078e0a0a */
        /* <DEDUP_REMOVED lines=16> */
[----:B------:R-:W-:Y:S01]  /*1af0*/  SHF.R.S32.HI R180, RZ, 0x2, R180 ;  /* 0x00000002ffb47819 */ /* 0x000fe200000114b4 */
[----:B------:R-:W-:Y:S01]  /*1b00*/  IMAD.MOV.U32 R170, RZ, RZ, RZ ;  /* 0x000000ffffaa7224 */ /* 0x000fe200078e00ff */
[----:B------:R-:W-:Y:S01]  /*1b10*/  SHF.R.S32.HI R8, RZ, 0x3, R8 ;  /* 0x00000003ff087819 */ /* 0x000fe20000011408 */
[----:B------:R-:W-:Y:S01]  /*1b20*/  IMAD.MOV.U32 R164, RZ, RZ, RZ ;  /* 0x000000ffffa47224 */ /* 0x000fe200078e00ff */
[----:B------:R-:W-:-:S02]  /*1b30*/  SHF.R.S32.HI R179, RZ, 0x2, R179 ;  /* 0x00000002ffb37819 */ /* 0x000fc400000114b3 */
[----:B------:R-:W-:Y:S02]  /*1b40*/  SHF.R.S32.HI R6, RZ, 0x3, R6 ;  /* 0x00000003ff067819 */ /* 0x000fe40000011406 */
[----:B------:R-:W-:Y:S02]  /*1b50*/  SHF.R.S32.HI R9, RZ, 0x2, R9 ;  /* 0x00000002ff097819 */ /* 0x000fe40000011409 */
[----:B------:R-:W-:Y:S02]  /*1b60*/  SHF.R.S32.HI R0, RZ, 0x3, R16 ;  /* 0x00000003ff007819 */ /* 0x000fe40000011410 */
[----:B------:R-:W-:Y:S02]  /*1b70*/  SHF.R.S32.HI R2, RZ, 0x5, R17 ;  /* 0x00000005ff027819 */ /* 0x000fe40000011411 */
.L_x_49:
[----:B-1----:R-:W1:Y:S02]  /*1b80*/  S2R R83, SR_TID.X ;  /* 0x0000000000537919 */ /* 0x002e640000002100 */
[----:B-1----:R-:W-:-:S13]  /*1b90*/  ISETP.GE.AND P0, PT, R83, 0x20, PT ;  /* 0x000000205300780c */ /* 0x002fda0003f06270 */
[----:B------:R-:W-:Y:S05]  /*1ba0*/  @!P0 BRA `(.L_x_24) ;  /* 0x00000b6000008947 */ /* 0x000fea0003800000 */
[----:B------:R-:W1:Y:S01]  /*1bb0*/  S2R R18, SR_LANEID ;  /* 0x0000000000127919 */ /* 0x000e620000000000 */
[----:B------:R-:W-:Y:S01]  /*1bc0*/  LOP3.LUT R133, R7, 0x1, RZ, 0xc0, !PT ;  /* 0x0000000107857812 */ /* 0x000fe200078ec0ff */
[----:B------:R-:W-:Y:S01]  /*1bd0*/  IMAD.MOV.U32 R188, RZ, RZ, 0x5000 ;  /* 0x00005000ffbc7424 */ /* 0x000fe200078e00ff */
[----:B------:R-:W-:Y:S03]  /*1be0*/  WARPSYNC 0xffffffff ;  /* 0xffffffff00007948 */ /* 0x000fe60003800000 */
[C---:B------:R-:W-:Y:S02]  /*1bf0*/  IMAD R188, R133.reuse, R188, 0x80 ;  /* 0x0000008085bc7424 */ /* 0x040fe400078e02bc */
[----:B------:R-:W-:Y:S02]  /*1c00*/  IMAD R133, R133, 0x1200, RZ ;  /* 0x0000120085857824 */ /* 0x000fe400078e02ff */
[----:B------:R-:W-:-:S03]  /*1c10*/  IMAD R188, R183, 0x1a90, R188 ;  /* 0x00001a90b7bc7824 */ /* 0x000fc600078e02bc */
[C---:B------:R-:W-:Y:S02]  /*1c20*/  IADD3 R135, R133.reuse, 0xa0c0, RZ ;  /* 0x0000a0c085877810 */ /* 0x040fe40007ffe0ff */
[C---:B------:R-:W-:Y:S02]  /*1c30*/  IADD3 R19, R133.reuse, 0xa0a0, RZ ;  /* 0x0000a0a085137810 */ /* 0x040fe40007ffe0ff */
[----:B------:R-:W-:Y:S02]  /*1c40*/  IADD3 R77, R133, 0xa0e0, RZ ;  /* 0x0000a0e0854d7810 */ /* 0x000fe40007ffe0ff */
[----:B-1----:R-:W-:Y:S02]  /*1c50*/  SHF.R.U32.HI R16, RZ, 0x3, R18 ;  /* 0x00000003ff107819 */ /* 0x002fe40000011612 */
[----:B------:R-:W-:-:S03]  /*1c60*/  LOP3.LUT R17, R18, 0x7, RZ, 0xc0, !PT ;  /* 0x0000000712117812 */ /* 0x000fc600078ec0ff */
[----:B------:R-:W-:Y:S01]  /*1c70*/  IMAD.SHL.U32 R76, R16, 0x8, RZ ;  /* 0x00000008104c7824 */ /* 0x000fe200078e00ff */
[----:B------:R-:W-:-:S04]  /*1c80*/  SHF.R.U32.HI R16, RZ, 0x4, R18 ;  /* 0x00000004ff107819 */ /* 0x000fc80000011612 */
[----:B------:R-:W-:Y:S01]  /*1c90*/  LOP3.LUT R17, R76, 0x8, R17, 0xe2, !PT ;  /* 0x000000084c117812 */ /* 0x000fe200078ee211 */
[----:B------:R-:W-:-:S04]  /*1ca0*/  IMAD.SHL.U32 R16, R16, 0x8, RZ ;  /* 0x0000000810107824 */ /* 0x000fc800078e00ff */
[C-C-:B------:R-:W-:Y:S02]  /*1cb0*/  IMAD R185, R17.reuse, 0x28, R16.reuse ;  /* 0x0000002811b97824 */ /* 0x140fe400078e0210 */
[----:B------:R-:W-:Y:S01]  /*1cc0*/  IMAD R132, R17, 0x48, R16 ;  /* 0x0000004811847824 */ /* 0x000fe200078e0210 */
[----:B------:R-:W-:Y:S01]  /*1cd0*/  IADD3 R16, R188, 0x500, RZ ;  /* 0x00000500bc107810 */ /* 0x000fe20007ffe0ff */
[----:B------:R-:W-:Y:S01]  /*1ce0*/  IMAD.U32 R88, R185, 0x2, R188 ;  /* 0x00000002b9587824 */ /* 0x000fe200078e00bc */
[----:B------:R-:W-:Y:S01]  /*1cf0*/  IADD3 R17, R133, 0xa080, RZ ;  /* 0x0000a08085117810 */ /* 0x000fe20007ffe0ff */
[C---:B------:R-:W-:Y:S02]  /*1d00*/  IMAD.U32 R135, R132.reuse, 0x2, R135 ;  /* 0x0000000284877824 */ /* 0x040fe400078e0087 */
[----:B------:R-:W-:Y:S02]  /*1d10*/  IMAD.U32 R16, R185, 0x2, R16 ;  /* 0x00000002b9107824 */ /* 0x000fe400078e0010 */
[C---:B------:R-:W-:Y:S01]  /*1d20*/  IMAD.U32 R137, R132.reuse, 0x2, R17 ;  /* 0x0000000284897824 */ /* 0x040fe200078e0011 */
[----:B------:R-:W-:Y:S01]  /*1d30*/  LDSM.16.M88.4 R88, [R88] ;  /* 0x000000005858783b */ /* 0x000fe20000000200 */
[----:B------:R-:W-:-:S02]  /*1d40*/  IMAD.U32 R136, R132, 0x2, R19 ;  /* 0x0000000284887824 */ /* 0x000fc400078e0013 */
[----:B------:R-:W-:Y:S01]  /*1d50*/  IMAD.U32 R134, R132, 0x2, R77 ;  /* 0x0000000284867824 */ /* 0x000fe200078e004d */
[----:B------:R-:W-:Y:S04]  /*1d60*/  LDSM.16.M88.4 R16, [R16] ;  /* 0x000000001010783b */ /* 0x000fe80000000200 */
[----:B------:R-:W1:Y:S04]  /*1d70*/  LDSM.16.MT88.4 R76, [R135] ;  /* 0x00000000874c783b */ /* 0x000e680000004200 */
[----:B------:R-:W2:Y:S04]  /*1d80*/  LDSM.16.MT88.4 R84, [R137] ;  /* 0x000000008954783b */ /* 0x000ea80000004200 */
[----:B------:R-:W3:Y:S04]  /*1d90*/  LDSM.16.MT88.4 R108, [R137] ;  /* 0x00000000896c783b */ /* 0x000ee80000004200 */
[----:B------:R-:W4:Y:S04]  /*1da0*/  LDSM.16.MT88.4 R100, [R136] ;  /* 0x000000008864783b */ /* 0x000f280000004200 */
[----:B------:R-:W5:Y:S04]  /*1db0*/  LDSM.16.MT88.4 R96, [R135] ;  /* 0x000000008760783b */ /* 0x000f680000004200 */
[----:B------:R-:W4:Y:S04]  /*1dc0*/  LDSM.16.MT88.4 R92, [R134] ;  /* 0x00000000865c783b */ /* 0x000f280000004200 */
[----:B------:R-:W4:Y:S04]  /*1dd0*/  LDSM.16.MT88.4 R80, [R136] ;  /* 0x000000008850783b */ /* 0x000f280000004200 */
[----:B------:R-:W4:Y:S04]  /*1de0*/  LDSM.16.MT88.4 R128, [R134] ;  /* 0x000000008680783b */ /* 0x000f280000004200 */
[----:B------:R-:W-:Y:S04]  /*1df0*/  LDSM.16.MT88.4 R124, [R137] ;  /* 0x00000000897c783b */ /* 0x000fe80000004200 */
[----:B------:R-:W-:Y:S01]  /*1e00*/  LDSM.16.MT88.4 R120, [R136] ;  /* 0x000000008878783b */ /* 0x000fe20000004200 */
[C---:B-1----:R-:W-:Y:S03]  /*1e10*/  HMMA.16816.F16 R34, R16.reuse, R76, R34 ;  /* 0x0000004c1022723c */ /* 0x042fe60000000822 */
[----:B------:R-:W-:Y:S04]  /*1e20*/  LDSM.16.MT88.4 R116, [R135] ;  /* 0x000000008774783b */ /* 0x000fe80000004200 */
[----:B------:R-:W-:Y:S01]  /*1e30*/  LDSM.16.MT88.4 R112, [R134] ;  /* 0x000000008670783b */ /* 0x000fe20000004200 */
[C---:B------:R-:W-:Y:S01]  /*1e40*/  IADD3 R76, R188.reuse, 0xf00, RZ ;  /* 0x00000f00bc4c7810 */ /* 0x040fe20007ffe0ff */
[----:B--2---:R-:W-:Y:S07]  /*1e50*/  HMMA.16816.F16 R26, R16, R84, R26 ;  /* 0x00000054101a723c */ /* 0x004fee000000081a */
[----:B------:R-:W-:Y:S01]  /*1e60*/  IMAD.U32 R84, R185, 0x2, R76 ;  /* 0x00000002b9547824 */ /* 0x000fe200078e004c */
[----:B---3--:R-:W-:Y:S01]  /*1e70*/  HMMA.16816.F16 R166, R88, R108, R166 ;  /* 0x0000006c58a6723c */ /* 0x008fe200000008a6 */
[----:B------:R-:W-:-:S05]  /*1e80*/  IADD3 R76, R188, 0x1400, RZ ;  /* 0x00001400bc4c7810 */ /* 0x000fca0007ffe0ff */
[C---:B------:R-:W-:Y:S02]  /*1e90*/  IMAD.U32 R76, R185.reuse, 0x2, R76 ;  /* 0x00000002b94c7824 */ /* 0x040fe400078e004c */
[C---:B------:R-:W-:Y:S01]  /*1ea0*/  HMMA.16816.F16 R164, R88.reuse, R110, R164 ;  /* 0x0000006e58a4723c */ /* 0x040fe200000008a4 */
[----:B------:R-:W-:Y:S07]  /*1eb0*/  LDSM.16.MT88.4 R108, [R137] ;  /* 0x00000000896c783b */ /* 0x000fee0000004200 */
[C---:B----4-:R-:W-:Y:S08]  /*1ec0*/  HMMA.16816.F16 R172, R88.reuse, R100, R172 ;  /* 0x0000006458ac723c */ /* 0x050ff000000008ac */
[C---:B------:R-:W-:Y:S08]  /*1ed0*/  HMMA.16816.F16 R170, R88.reuse, R102, R170 ;  /* 0x0000006658aa723c */ /* 0x040ff000000008aa */
[C---:B-----5:R-:W-:Y:S08]  /*1ee0*/  HMMA.16816.F16 R174, R88.reuse, R96, R174 ;  /* 0x0000006058ae723c */ /* 0x060ff000000008ae */
[C---:B------:R-:W-:Y:S01]  /*1ef0*/  HMMA.16816.F16 R176, R88.reuse, R98, R176 ;  /* 0x0000006258b0723c */ /* 0x040fe200000008b0 */
[----:B------:R-:W-:Y:S07]  /*1f00*/  LDSM.16.MT88.4 R96, [R136] ;  /* 0x000000008860783b */ /* 0x000fee0000004200 */
[C---:B------:R-:W-:Y:S08]  /*1f10*/  HMMA.16816.F16 R22, R88.reuse, R92, R22 ;  /* 0x0000005c5816723c */ /* 0x040ff00000000816 */
[----:B------:R-:W-:Y:S01]  /*1f20*/  HMMA.16816.F16 R24, R88, R94, R24 ;  /* 0x0000005e5818723c */ /* 0x000fe20000000818 */
[----:B------:R-:W-:Y:S04]  /*1f30*/  LDSM.16.MT88.4 R92, [R135] ;  /* 0x00000000875c783b */ /* 0x000fe80000004200 */
[----:B------:R-:W-:Y:S03]  /*1f40*/  LDSM.16.MT88.4 R88, [R134] ;  /* 0x000000008658783b */ /* 0x000fe60000004200 */
[C---:B------:R-:W-:Y:S01]  /*1f50*/  HMMA.16816.F16 R28, R16.reuse, R86, R28 ;  /* 0x00000056101c723c */ /* 0x040fe2000000081c */
[----:B------:R-:W1:Y:S07]  /*1f60*/  LDSM.16.M88.4 R84, [R84] ;  /* 0x000000005454783b */ /* 0x000e6e0000000200 */
[C---:B------:R-:W-:Y:S07]  /*1f70*/  HMMA.16816.F16 R30, R16.reuse, R80, R30 ;  /* 0x00000050101e723c */ /* 0x040fee000000081e */
[----:B------:R-:W-:Y:S01]  /*1f80*/  IADD3 R80, R188, 0xa00, RZ ;  /* 0x00000a00bc507810 */ /* 0x000fe20007ffe0ff */
[----:B------:R-:W-:Y:S04]  /*1f90*/  HMMA.16816.F16 R32, R16, R82, R32 ;  /* 0x000000521020723c */ /* 0x000fe80000000820 */
[----:B------:R-:W-:-:S04]  /*1fa0*/  IMAD.U32 R80, R185, 0x2, R80 ;  /* 0x00000002b9507824 */ /* 0x000fc800078e0050 */
[C---:B------:R-:W-:Y:S01]  /*1fb0*/  HMMA.16816.F16 R36, R16.reuse, R78, R36 ;  /* 0x0000004e1024723c */ /* 0x040fe20000000824 */
[----:B------:R-:W2:Y:S04]  /*1fc0*/  LDSM.16.M88.4 R100, [R80] ;  /* 0x000000005064783b */ /* 0x000ea80000000200 */
[----:B------:R-:W-:Y:S03]  /*1fd0*/  LDSM.16.M88.4 R76, [R76] ;  /* 0x000000004c4c783b */ /* 0x000fe60000000200 */
[C---:B------:R-:W-:Y:S01]  /*1fe0*/  HMMA.16816.F16 R38, R16.reuse, R128, R38 ;  /* 0x000000801026723c */ /* 0x040fe20000000826 */
[----:B------:R-:W-:Y:S07]  /*1ff0*/  LDSM.16.MT88.4 R80, [R137] ;  /* 0x000000008950783b */ /* 0x000fee0000004200 */
[----:B------:R-:W-:Y:S01]  /*2000*/  HMMA.16816.F16 R40, R16, R130, R40 ;  /* 0x000000821028723c */ /* 0x000fe20000000828 */
[----:B------:R-:W3:Y:S07]  /*2010*/  LDSM.16.MT88.4 R16, [R136] ;  /* 0x000000008810783b */ /* 0x000eee0000004200 */
[C---:B-1----:R-:W-:Y:S08]  /*2020*/  HMMA.16816.F16 R58, R84.reuse, R108, R58 ;  /* 0x0000006c543a723c */ /* 0x042ff0000000083a */
[C---:B------:R-:W-:Y:S08]  /*2030*/  HMMA.16816.F16 R60, R84.reuse, R110, R60 ;  /* 0x0000006e543c723c */ /* 0x040ff0000000083c */
[C---:B------:R-:W-:Y:S08]  /*2040*/  HMMA.16816.F16 R62, R84.reuse, R96, R62 ;  /* 0x00000060543e723c */ /* 0x040ff0000000083e */
[C---:B------:R-:W-:Y:S08]  /*2050*/  HMMA.16816.F16 R64, R84.reuse, R98, R64 ;  /* 0x000000625440723c */ /* 0x040ff00000000840 */
[C---:B------:R-:W-:Y:S08]  /*2060*/  HMMA.16816.F16 R66, R84.reuse, R92, R66 ;  /* 0x0000005c5442723c */ /* 0x040ff00000000842 */
[C---:B------:R-:W-:Y:S08]  /*2070*/  HMMA.16816.F16 R68, R84.reuse, R94, R68 ;  /* 0x0000005e5444723c */ /* 0x040ff00000000844 */
[C---:B------:R-:W-:Y:S08]  /*2080*/  HMMA.16816.F16 R70, R84.reuse, R88, R70 ;  /* 0x000000585446723c */ /* 0x040ff00000000846 */
[----:B------:R-:W-:Y:S01]  /*2090*/  HMMA.16816.F16 R72, R84, R90, R72 ;  /* 0x0000005a5448723c */ /* 0x000fe20000000848 */
[----:B------:R-:W1:Y:S07]  /*20a0*/  LDSM.16.MT88.4 R84, [R134] ;  /* 0x000000008654783b */ /* 0x000e6e0000004200 */
[C---:B--2---:R-:W-:Y:S08]  /*20b0*/  HMMA.16816.F16 R42, R100.reuse, R124, R42 ;  /* 0x0000007c642a723c */ /* 0x044ff0000000082a */
[C---:B------:R-:W-:Y:S08]  /*20c0*/  HMMA.16816.F16 R44, R100.reuse, R126, R44 ;  /* 0x0000007e642c723c */ /* 0x040ff0000000082c */
[C---:B------:R-:W-:Y:S08]  /*20d0*/  HMMA.16816.F16 R46, R100.reuse, R120, R46 ;  /* 0x00000078642e723c */ /* 0x040ff0000000082e */
[C---:B------:R-:W-:Y:S08]  /*20e0*/  HMMA.16816.F16 R48, R100.reuse, R122, R48 ;  /* 0x0000007a6430723c */ /* 0x040ff00000000830 */
[C---:B------:R-:W-:Y:S08]  /*20f0*/  HMMA.16816.F16 R50, R100.reuse, R116, R50 ;  /* 0x000000746432723c */ /* 0x040ff00000000832 */
[C---:B------:R-:W-:Y:S08]  /*2100*/  HMMA.16816.F16 R52, R100.reuse, R118, R52 ;  /* 0x000000766434723c */ /* 0x040ff00000000834 */
[C---:B------:R-:W-:Y:S08]  /*2110*/  HMMA.16816.F16 R54, R100.reuse, R112, R54 ;  /* 0x000000706436723c */ /* 0x040ff00000000836 */
[----:B------:R-:W-:Y:S01]  /*2120*/  HMMA.16816.F16 R56, R100, R114, R56 ;  /* 0x000000726438723c */ /* 0x000fe20000000838 */
[----:B------:R-:W2:Y:S07]  /*2130*/  LDSM.16.MT88.4 R100, [R135] ;  /* 0x000000008764783b */ /* 0x000eae0000004200 */
[C---:B---3--:R-:W-:Y:S07]  /*2140*/  HMMA.16816.F16 R12, R76.reuse, R16, R12 ;  /* 0x000000104c0c723c */ /* 0x048fee000000080c */
[----:B------:R-:W-:Y:S01]  /*2150*/  IADD3 R16, R188, 0x20, RZ ;  /* 0x00000020bc107810 */ /* 0x000fe20007ffe0ff */
[----:B------:R-:W-:Y:S01]  /*2160*/  HMMA.16816.F16 R14, R76, R18, R14 ;  /* 0x000000124c0e723c */ /* 0x000fe2000000080e */
[----:B------:R-:W-:-:S03]  /*2170*/  IADD3 R17, R133, 0xa980, RZ ;  /* 0x0000a98085117810 */ /* 0x000fc60007ffe0ff */
[----:B------:R-:W-:Y:S02]  /*2180*/  IMAD.U32 R152, R185, 0x2, R16 ;  /* 0x00000002b9987824 */ /* 0x000fe400078e0010 */
[C---:B------:R-:W-:Y:S01]  /*2190*/  IMAD.U32 R191, R132.reuse, 0x2, R17 ;  /* 0x0000000284bf7824 */ /* 0x040fe200078e0011 */
[C---:B------:R-:W-:Y:S01]  /*21a0*/  IADD3 R19, R133.reuse, 0xa9a0, RZ ;  /* 0x0000a9a085137810 */ /* 0x040fe20007ffe0ff */
[C---:B-1----:R-:W-:Y:S02]  /*21b0*/  HMMA.16816.F16 R20, R76.reuse, R84, R20 ;  /* 0x000000544c14723c */ /* 0x042fe40000000814 */
[----:B------:R-:W-:Y:S02]  /*21c0*/  LDSM.16.M88.4 R152, [R152] ;  /* 0x000000009898783b */ /* 0x000fe40000000200 */
[C---:B------:R-:W-:Y:S02]  /*21d0*/  IMAD.U32 R190, R132.reuse, 0x2, R19 ;  /* 0x0000000284be7824 */ /* 0x040fe400078e0013 */
[----:B------:R-:W1:Y:S01]  /*21e0*/  LDSM.16.MT88.4 R88, [R191] ;  /* 0x00000000bf58783b */ /* 0x000e620000004200 */
[C---:B------:R-:W-:Y:S01]  /*21f0*/  IADD3 R85, R133.reuse, 0xa9c0, RZ ;  /* 0x0000a9c085557810 */ /* 0x040fe20007ffe0ff */
[----:B------:R-:W-:Y:S01]  /*2200*/  HMMA.16816.F16 R74, R76, R80, R74 ;  /* 0x000000504c4a723c */ /* 0x000fe2000000084a */
[----:B------:R-:W-:Y:S01]  /*2210*/  IADD3 R133, R133, 0xa9e0, RZ ;  /* 0x0000a9e085857810 */ /* 0x000fe20007ffe0ff */
[----:B------:R-:W-:Y:S02]  /*2220*/  LDSM.16.MT88.4 R148, [R191] ;  /* 0x00000000bf94783b */ /* 0x000fe40000004200 */
[----:B------:R-:W-:-:S02]  /*2230*/  IMAD.U32 R189, R132, 0x2, R85 ;  /* 0x0000000284bd7824 */ /* 0x000fc400078e0055 */
[----:B------:R-:W-:Y:S01]  /*2240*/  IMAD.U32 R187, R132, 0x2, R133 ;  /* 0x0000000284bb7824 */ /* 0x000fe200078e0085 */
[----:B------:R-:W-:Y:S01]  /*2250*/  LDSM.16.MT88.4 R144, [R190] ;  /* 0x00000000be90783b */ /* 0x000fe20000004200 */
[C---:B------:R-:W-:Y:S03]  /*2260*/  HMMA.16816.F16 R10, R76.reuse, R82, R10 ;  /* 0x000000524c0a723c */ /* 0x040fe6000000080a */
[----:B------:R-:W3:Y:S04]  /*2270*/  LDSM.16.MT88.4 R80, [R190] ;  /* 0x00000000be50783b */ /* 0x000ee80000004200 */
[----:B------:R-:W4:Y:S01]  /*2280*/  LDSM.16.MT88.4 R160, [R189] ;  /* 0x00000000bda0783b */ /* 0x000f220000004200 */
[C---:B--2---:R-:W-:Y:S03]  /*2290*/  HMMA.16816.F16 R16, R76.reuse, R100, R104 ;  /* 0x000000644c10723c */ /* 0x044fe60000000868 */
[----:B------:R-:W2:Y:S04]  /*22a0*/  LDSM.16.MT88.4 R156, [R187] ;  /* 0x00000000bb9c783b */ /* 0x000ea80000004200 */
[----:B------:R-:W-:Y:S01]  /*22b0*/  LDSM.16.MT88.4 R140, [R189] ;  /* 0x00000000bd8c783b */ /* 0x000fe20000004200 */
[C---:B------:R-:W-:Y:S03]  /*22c0*/  HMMA.16816.F16 R18, R76.reuse, R102, R106 ;  /* 0x000000664c12723c */ /* 0x040fe6000000086a */
[----:B------:R-:W-:Y:S04]  /*22d0*/  LDSM.16.MT88.4 R104, [R190] ;  /* 0x00000000be68783b */ /* 0x000fe80000004200 */
[----:B------:R-:W-:Y:S01]  /*22e0*/  LDSM.16.MT88.4 R136, [R187] ;  /* 0x00000000bb88783b */ /* 0x000fe20000004200 */
[----:B------:R-:W-:Y:S03]  /*22f0*/  HMMA.16816.F16 R168, R76, R86, R168 ;  /* 0x000000564ca8723c */ /* 0x000fe600000008a8 */
[----:B------:R-:W-:Y:S04]  /*2300*/  LDSM.16.MT88.4 R128, [R191] ;  /* 0x00000000bf80783b */ /* 0x000fe80000004200 */
[C---:B------:R-:W-:Y:S01]  /*2310*/  IADD3 R76, R188.reuse, 0x520, RZ ;  /* 0x00000520bc4c7810 */ /* 0x040fe20007ffe0ff */
[C---:B-1----:R-:W-:Y:S01]  /*2320*/  HMMA.16816.F16 R166, R152.reuse, R88, R166 ;  /* 0x0000005898a6723c */ /* 0x042fe200000008a6 */
[----:B------:R-:W-:Y:S03]  /*2330*/  LDSM.16.MT88.4 R124, [R190] ;  /* 0x00000000be7c783b */ /* 0x000fe60000004200 */
[C---:B------:R-:W-:Y:S01]  /*2340*/  IMAD.U32 R132, R185.reuse, 0x2, R76 ;  /* 0x00000002b9847824 */ /* 0x040fe200078e004c */
[C---:B------:R-:W-:Y:S01]  /*2350*/  IADD3 R76, R188.reuse, 0xa20, RZ ;  /* 0x00000a20bc4c7810 */ /* 0x040fe20007ffe0ff */
[----:B------:R-:W-:Y:S02]  /*2360*/  LDSM.16.MT88.4 R120, [R189] ;  /* 0x00000000bd78783b */ /* 0x000fe40000004200 */
[----:B------:R-:W-:Y:S02]  /*2370*/  HMMA.16816.F16 R164, R152, R90, R164 ;  /* 0x0000005a98a4723c */ /* 0x000fe400000008a4 */
[----:B------:R-:W-:Y:S01]  /*2380*/  IMAD.U32 R112, R185, 0x2, R76 ;  /* 0x00000002b9707824 */ /* 0x000fe200078e004c */
[C---:B------:R-:W-:Y:S01]  /*2390*/  IADD3 R76, R188.reuse, 0xf20, RZ ;  /* 0x00000f20bc4c7810 */ /* 0x040fe20007ffe0ff */
[----:B------:R-:W-:Y:S01]  /*23a0*/  LDSM.16.M88.4 R132, [R132] ;  /* 0x000000008484783b */ /* 0x000fe20000000200 */
[----:B------:R-:W-:-:S03]  /*23b0*/  IADD3 R188, R188, 0x1420, RZ ;  /* 0x00001420bcbc7810 */ /* 0x000fc60007ffe0ff */
[C---:B------:R-:W-:Y:S01]  /*23c0*/  IMAD.U32 R92, R185.reuse, 0x2, R76 ;  /* 0x00000002b95c7824 */ /* 0x040fe200078e004c */
[C---:B---3--:R-:W-:Y:S01]  /*23d0*/  HMMA.16816.F16 R172, R152.reuse, R80, R172 ;  /* 0x0000005098ac723c */ /* 0x048fe200000008ac */
[----:B------:R-:W-:Y:S01]  /*23e0*/  IMAD.U32 R76, R185, 0x2, R188 ;  /* 0x00000002b94c7824 */ /* 0x000fe200078e00bc */
[----:B------:R-:W-:Y:S04]  /*23f0*/  LDSM.16.M88.4 R112, [R112] ;  /* 0x000000007070783b */ /* 0x000fe80000000200 */
[----:B------:R-:W1:Y:S02]  /*2400*/  LDSM.16.M88.4 R92, [R92] ;  /* 0x000000005c5c783b */ /* 0x000e640000000200 */
[C---:B------:R-:W-:Y:S02]  /*2410*/  HMMA.16816.F16 R170, R152.reuse, R82, R170 ;  /* 0x0000005298aa723c */ /* 0x040fe400000008aa */
[----:B------:R-:W3:Y:S04]  /*2420*/  LDSM.16.MT88.4 R116, [R187] ;  /* 0x00000000bb74783b */ /* 0x000ee80000004200 */
[----:B------:R-:W5:Y:S02]  /*2430*/  LDSM.16.MT88.4 R108, [R191] ;  /* 0x00000000bf6c783b */ /* 0x000f640000004200 */
[C---:B----4-:R-:W-:Y:S02]  /*2440*/  HMMA.16816.F16 R174, R152.reuse, R160, R174 ;  /* 0x000000a098ae723c */ /* 0x050fe400000008ae */
[----:B------:R-:W4:Y:S04]  /*2450*/  LDSM.16.MT88.4 R100, [R189] ;  /* 0x00000000bd64783b */ /* 0x000f280000004200 */
[----:B------:R-:W3:Y:S02]  /*2460*/  LDSM.16.MT88.4 R96, [R187] ;  /* 0x00000000bb60783b */ /* 0x000ee40000004200 */
[C---:B------:R-:W-:Y:S02]  /*2470*/  HMMA.16816.F16 R176, R152.reuse, R162, R176 ;  /* 0x000000a298b0723c */ /* 0x040fe400000008b0 */
[----:B------:R-:W-:Y:S04]  /*2480*/  LDSM.16.M88.4 R76, [R76] ;  /* 0x000000004c4c783b */ /* 0x000fe80000000200 */
[----:B------:R-:W3:Y:S02]  /*2490*/  LDSM.16.MT88.4 R88, [R191] ;  /* 0x00000000bf58783b */ /* 0x000ee40000004200 */
[C---:B--2---:R-:W-:Y:S02]  /*24a0*/  HMMA.16816.F16 R22, R152.reuse, R156, R22 ;  /* 0x0000009c9816723c */ /* 0x044fe40000000816 */
[----:B------:R-:W2:Y:S04]  /*24b0*/  LDSM.16.MT88.4 R84, [R190] ;  /* 0x00000000be54783b */ /* 0x000ea80000004200 */
[----:B------:R-:W2:Y:S02]  /*24c0*/  LDSM.16.MT88.4 R80, [R189] ;  /* 0x00000000bd50783b */ /* 0x000ea40000004200 */
[----:B------:R-:W-:Y:S02]  /*24d0*/  HMMA.16816.F16 R24, R152, R158, R24 ;  /* 0x0000009e9818723c */ /* 0x000fe40000000818 */
[----:B------:R-:W2:Y:S06]  /*24e0*/  LDSM.16.MT88.4 R160, [R187] ;  /* 0x00000000bba0783b */ /* 0x000eac0000004200 */
[C---:B-1----:R-:W-:Y:S08]  /*24f0*/  HMMA.16816.F16 R62, R92.reuse, R104, R62 ;  /* 0x000000685c3e723c */ /* 0x042ff0000000083e */
[----:B------:R-:W-:Y:S08]  /*2500*/  HMMA.16816.F16 R64, R92, R106, R64 ;  /* 0x0000006a5c40723c */ /* 0x000ff00000000840 */
[C---:B------:R-:W-:Y:S08]  /*2510*/  HMMA.16816.F16 R26, R132.reuse, R148, R26 ;  /* 0x00000094841a723c */ /* 0x040ff0000000081a */
[C---:B------:R-:W-:Y:S08]  /*2520*/  HMMA.16816.F16 R28, R132.reuse, R150, R28 ;  /* 0x00000096841c723c */ /* 0x040ff0000000081c */
[C---:B------:R-:W-:Y:S08]  /*2530*/  HMMA.16816.F16 R30, R132.reuse, R144, R30 ;  /* 0x00000090841e723c */ /* 0x040ff0000000081e */
[C---:B------:R-:W-:Y:S08]  /*2540*/  HMMA.16816.F16 R32, R132.reuse, R146, R32 ;  /* 0x000000928420723c */ /* 0x040ff00000000820 */
[C---:B------:R-:W-:Y:S08]  /*2550*/  HMMA.16816.F16 R34, R132.reuse, R140, R34 ;  /* 0x0000008c8422723c */ /* 0x040ff00000000822 */
[C---:B------:R-:W-:Y:S08]  /*2560*/  HMMA.16816.F16 R36, R132.reuse, R142, R36 ;  /* 0x0000008e8424723c */ /* 0x040ff00000000824 */
[C---:B------:R-:W-:Y:S08]  /*2570*/  HMMA.16816.F16 R38, R132.reuse, R136, R38 ;  /* 0x000000888426723c */ /* 0x040ff00000000826 */
[----:B------:R-:W-:Y:S08]  /*2580*/  HMMA.16816.F16 R40, R132, R138, R40 ;  /* 0x0000008a8428723c */ /* 0x000ff00000000828 */
[C---:B------:R-:W-:Y:S08]  /*2590*/  HMMA.16816.F16 R42, R112.reuse, R128, R42 ;  /* 0x00000080702a723c */ /* 0x040ff0000000082a */
[C---:B------:R-:W-:Y:S08]  /*25a0*/  HMMA.16816.F16 R44, R112.reuse, R130, R44 ;  /* 0x00000082702c723c */ /* 0x040ff0000000082c */
[C---:B------:R-:W-:Y:S08]  /*25b0*/  HMMA.16816.F16 R46, R112.reuse, R124, R46 ;  /* 0x0000007c702e723c */ /* 0x040ff0000000082e */
[C---:B------:R-:W-:Y:S08]  /*25c0*/  HMMA.16816.F16 R48, R112.reuse, R126, R48 ;  /* 0x0000007e7030723c */ /* 0x040ff00000000830 */
[C---:B------:R-:W-:Y:S08]  /*25d0*/  HMMA.16816.F16 R50, R112.reuse, R120, R50 ;  /* 0x000000787032723c */ /* 0x040ff00000000832 */
[C---:B------:R-:W-:Y:S08]  /*25e0*/  HMMA.16816.F16 R52, R112.reuse, R122, R52 ;  /* 0x0000007a7034723c */ /* 0x040ff00000000834 */
[C---:B---3--:R-:W-:Y:S08]  /*25f0*/  HMMA.16816.F16 R54, R112.reuse, R116, R54 ;  /* 0x000000747036723c */ /* 0x048ff00000000836 */
[----:B------:R-:W-:Y:S08]  /*2600*/  HMMA.16816.F16 R56, R112, R118, R56 ;  /* 0x000000767038723c */ /* 0x000ff00000000838 */
[C---:B-----5:R-:W-:Y:S08]  /*2610*/  HMMA.16816.F16 R58, R92.reuse, R108, R58 ;  /* 0x0000006c5c3a723c */ /* 0x060ff0000000083a */
[C---:B------:R-:W-:Y:S08]  /*2620*/  HMMA.16816.F16 R60, R92.reuse, R110, R60 ;  /* 0x0000006e5c3c723c */ /* 0x040ff0000000083c */
[C---:B----4-:R-:W-:Y:S08]  /*2630*/  HMMA.16816.F16 R66, R92.reuse, R100, R66 ;  /* 0x000000645c42723c */ /* 0x050ff00000000842 */
[C---:B------:R-:W-:Y:S08]  /*2640*/  HMMA.16816.F16 R68, R92.reuse, R102, R68 ;  /* 0x000000665c44723c */ /* 0x040ff00000000844 */
[C---:B------:R-:W-:Y:S08]  /*2650*/  HMMA.16816.F16 R70, R92.reuse, R96, R70 ;  /* 0x000000605c46723c */ /* 0x040ff00000000846 */
[----:B------:R-:W-:Y:S08]  /*2660*/  HMMA.16816.F16 R72, R92, R98, R72 ;  /* 0x000000625c48723c */ /* 0x000ff00000000848 */
[C---:B------:R-:W-:Y:S08]  /*2670*/  HMMA.16816.F16 R74, R76.reuse, R88, R74 ;  /* 0x000000584c4a723c */ /* 0x040ff0000000084a */
[C---:B------:R-:W-:Y:S08]  /*2680*/  HMMA.16816.F16 R10, R76.reuse, R90, R10 ;  /* 0x0000005a4c0a723c */ /* 0x040ff0000000080a */
[C---:B--2---:R-:W-:Y:S08]  /*2690*/  HMMA.16816.F16 R12, R76.reuse, R84, R12 ;  /* 0x000000544c0c723c */ /* 0x044ff0000000080c */
[C---:B------:R-:W-:Y:S08]  /*26a0*/  HMMA.16816.F16 R14, R76.reuse, R86, R14 ;  /* 0x000000564c0e723c */ /* 0x040ff0000000080e */
[C---:B------:R-:W-:Y:S08]  /*26b0*/  HMMA.16816.F16 R104, R76.reuse, R80, R16 ;  /* 0x000000504c68723c */ /* 0x040ff00000000810 */
[C---:B------:R-:W-:Y:S08]  /*26c0*/  HMMA.16816.F16 R106, R76.reuse, R82, R18 ;  /* 0x000000524c6a723c */ /* 0x040ff00000000812 */
[C---:B------:R-:W-:Y:S08]  /*26d0*/  HMMA.16816.F16 R20, R76.reuse, R160, R20 ;  /* 0x000000a04c14723c */ /* 0x040ff00000000814 */
[----:B------:R-:W-:Y:S01]  /*26e0*/  HMMA.16816.F16 R168, R76, R162, R168 ;  /* 0x000000a24ca8723c */ /* 0x000fe200000008a8 */
[----:B------:R-:W-:Y:S10]  /*26f0*/  @!UPT UIADD3 URZ, URZ, URZ, URZ ;  /* 0x0000003f3f3ff290 */ /* 0x000ff4000fffe03f */
[----:B------:R-:W-:Y:S11]  /*2700*/  BRA `(.L_x_25) ;  /* 0x0000180000007947 */ /* 0x000ff60003800000 */
.L_x_24:
[----:B------:R-:W-:-:S04]  /*2710*/  IADD3 R19, R7, 0x1, RZ ;  /* 0x0000000107137810 */ /* 0x000fc80007ffe0ff */
[----:B------:R-:W-:-:S13]  /*2720*/  ISETP.GE.AND P0, PT, R19, R2, PT ;  /* 0x000000021300720c */ /* 0x000fda0003f06270 */
[----:B------:R-:W-:Y:S05]  /*2730*/  @!P0 BRA `(.L_x_26) ;  /* 0x0000002000008947 */ /* 0x000fea0003800000 */
[----:B------:R-:W-:-:S04]  /*2740*/  DEPBAR.LE SB0, 0x0 ;  /* 0x000080000000791a */ /* 0x000fc80000000000 */
[----:B------:R-:W-:Y:S05]  /*2750*/  BRA `(.L_x_25) ;  /* 0x000017b000007947 */ /* 0x000fea0003800000 */
.L_x_26:
[----:B------:R-:W-:Y:S01]  /*2760*/  ISETP.GT.AND P0, PT, R83, 0x3ff, PT ;  /* 0x000003ff5300780c */ /* 0x000fe20003f04270 */
[----:B------:R-:W-:-:S12]  /*2770*/  BSSY B0, `(.L_x_27) ;  /* 0x00000c5000007945 */ /* 0x000fd80003800000 */
[----:B------:R-:W-:Y:S05]  /*2780*/  @P0 BRA `(.L_x_28) ;  /* 0x00000c3000000947 */ /* 0x000fea0003800000 */
[C---:B------:R-:W-:Y:S01]  /*2790*/  IMNMX R16, R83.reuse, 0x3e0, !PT ;  /* 0x000003e053107817 */ /* 0x040fe20007800200 */
[----:B------:R-:W-:Y:S01]  /*27a0*/  BSSY B1, `(.L_x_29) ;  /* 0x000004e000017945 */ /* 0x000fe20003800000 */
[----:B------:R-:W-:Y:S02]  /*27b0*/  IMAD.MOV.U32 R78, RZ, RZ, R83 ;  /* 0x000000ffff4e7224 */ /* 0x000fe400078e0053 */
[----:B------:R-:W-:-:S04]  /*27c0*/  IADD3 R18, -R83, 0x1f, R16 ;  /* 0x0000001f53127810 */ /* 0x000fc80007ffe110 */
[----:B------:R-:W-:-:S04]  /*27d0*/  LEA.HI R16, R18, 0x1, RZ, 0x1b ;  /* 0x0000000112107811 */ /* 0x000fc800078fd8ff */
[----:B------:R-:W-:-:S13]  /*27e0*/  LOP3.LUT P0, RZ, R16, 0x3, RZ, 0xc0, !PT ;  /* 0x0000000310ff7812 */ /* 0x000fda000780c0ff */
[----:B------:R-:W-:Y:S05]  /*27f0*/  @!P0 BRA `(.L_x_30) ;  /* 0x0000048000008947 */ /* 0x000fea0003800000 */
[----:B------:R-:W-:Y:S01]  /*2800*/  IMAD R17, R7, 0x20, R182 ;  /* 0x0000002007117824 */ /* 0x000fe200078e02b6 */
[----:B------:R-:W-:Y:S01]  /*2810*/  LOP3.LUT R79, R16, 0x3, RZ, 0xc0, !PT ;  /* 0x00000003104f7812 */ /* 0x000fe200078ec0ff */
[----:B------:R-:W-:Y:S03]  /*2820*/  BSSY B2, `(.L_x_31) ;  /* 0x0000015000027945 */ /* 0x000fe60003800000 */
[----:B------:R-:W-:Y:S01]  /*2830*/  IADD3 R77, R17, 0x20, RZ ;  /* 0x00000020114d7810 */ /* 0x000fe20007ffe0ff */
[----:B------:R-:W-:Y:S01]  /*2840*/  IMAD.IADD R17, R184, 0x1, R180 ;  /* 0x00000001b8117824 */ /* 0x000fe200078e02b4 */
[----:B------:R-:W-:Y:S02]  /*2850*/  ISETP.NE.AND P1, PT, R79, 0x1, PT ;  /* 0x000000014f00780c */ /* 0x000fe40003f25270 */
[----:B------:R-:W-:-:S04]  /*2860*/  ISETP.GE.AND P0, PT, R77, c[0x0][0x180], PT ;  /* 0x000060004d007a0c */ /* 0x000fc80003f06270 */
[----:B------:R-:W-:-:S13]  /*2870*/  ISETP.GE.OR P0, PT, R17, c[0x0][0x178], P0 ;  /* 0x00005e0011007a0c */ /* 0x000fda0000706670 */
[----:B------:R-:W-:Y:S05]  /*2880*/  @P0 BRA `(.L_x_32) ;  /* 0x000000e000000947 */ /* 0x000fea0003800000 */
[----:B------:R-:W-:Y:S01]  /*2890*/  IMAD R76, R17, c[0x0][0x180], RZ ;  /* 0x00006000114c7a24 */ /* 0x000fe200078e02ff */
[----:B------:R-:W-:Y:S01]  /*28a0*/  LOP3.LUT R16, R19, 0x1, RZ, 0xc0, !PT ;  /* 0x0000000113107812 */ /* 0x000fe200078ec0ff */
[----:B------:R-:W-:Y:S01]  /*28b0*/  IMAD R17, R180, 0x28, R182 ;  /* 0x00000028b4117824 */ /* 0x000fe200078e02b6 */
[----:B------:R-:W-:Y:S02]  /*28c0*/  SHF.R.S32.HI R81, RZ, 0x1f, R77 ;  /* 0x0000001fff517819 */ /* 0x000fe4000001144d */
[----:B------:R-:W-:Y:S01]  /*28d0*/  IADD3 R78, P0, R77, R76, RZ ;  /* 0x0000004c4d4e7210 */ /* 0x000fe20007f1e0ff */
[----:B------:R-:W-:-:S03]  /*28e0*/  IMAD R77, R16, 0x2800, R17 ;  /* 0x00002800104d7824 */ /* 0x000fc600078e0211 */
[----:B------:R-:W-:Y:S01]  /*28f0*/  LEA.HI.X.SX32 R81, R76, R81, 0x1, P0 ;  /* 0x000000514c517211 */ /* 0x000fe200000f0eff */
[----:B------:R-:W-:Y:S01]  /*2900*/  IMAD.SHL.U32 R77, R77, 0x2, RZ ;  /* 0x000000024d4d7824 */ /* 0x000fe200078e00ff */
[----:B------:R-:W-:-:S04]  /*2910*/  LEA R16, P0, R78, c[0x0][0x160], 0x1 ;  /* 0x000058004e107a11 */ /* 0x000fc800078008ff */
[----:B------:R-:W-:-:S05]  /*2920*/  LEA.HI.X R17, R78, c[0x0][0x164], R81, 0x1, P0 ;  /* 0x000059004e117a11 */ /* 0x000fca00000f0c51 */
[----:B------:R-:W-:Y:S01]  /*2930*/  @!PT LDS RZ, [RZ] ;  /* 0x00000000fffff984 */ /* 0x000fe20000000800 */
[----:B------:R-:W-:Y:S01]  /*2940*/  @!PT LDS RZ, [RZ] ;  /* 0x00000000fffff984 */ /* 0x000fe20000000800 */
[----:B------:R-:W-:Y:S01]  /*2950*/  @!PT LDS RZ, [RZ] ;  /* 0x00000000fffff984 */ /* 0x000fe20000000800 */
[----:B------:R1:W-:Y:S04]  /*2960*/  LDGSTS.E.128 [R77+0x80], [R16.64] ;  /* 0x00080000104d7fae */ /* 0x0003e8000b921c44 */
.L_x_32:
[----:B------:R-:W-:Y:S05]  /*2970*/  BSYNC B2 ;  /* 0x0000000000027941 */ /* 0x000fea0003800000 */
.L_x_31:
[----:B------:R-:W-:Y:S01]  /*2980*/  IADD3 R78, R83, 0x20, RZ ;  /* 0x00000020534e7810 */ /* 0x000fe20007ffe0ff */
[----:B------:R-:W-:Y:S05]  /*2990*/  @!P1 BRA `(.L_x_30) ;  /* 0x000002e000009947 */ /* 0x000fea0003800000 */
[----:B-1----:R-:W-:Y:S01]  /*29a0*/  IMAD R16, R7, 0x20, R178 ;  /* 0x0000002007107824 */ /* 0x002fe200078e02b2 */
[----:B------:R-:W-:Y:S01]  /*29b0*/  BSSY B2, `(.L_x_33) ;  /* 0x0000015000027945 */ /* 0x000fe20003800000 */
[----:B------:R-:W-:-:S03]  /*29c0*/  ISETP.NE.AND P1, PT, R79, 0x2, PT ;  /* 0x000000024f00780c */ /* 0x000fc60003f25270 */
[----:B------:R-:W-:Y:S01]  /*29d0*/  IADD3 R78, R16, 0x20, RZ ;  /* 0x00000020104e7810 */ /* 0x000fe20007ffe0ff */
[----:B------:R-:W-:-:S03]  /*29e0*/  IMAD.IADD R16, R184, 0x1, R179 ;  /* 0x00000001b8107824 */ /* 0x000fc600078e02b3 */
[----:B------:R-:W-:-:S04]  /*29f0*/  ISETP.GE.AND P0, PT, R78, c[0x0][0x180], PT ;  /* 0x000060004e007a0c */ /* 0x000fc80003f06270 */
[----:B------:R-:W-:-:S13]  /*2a00*/  ISETP.GE.OR P0, PT, R16, c[0x0][0x178], P0 ;  /* 0x00005e0010007a0c */ /* 0x000fda0000706670 */
[----:B------:R-:W-:Y:S05]  /*2a10*/  @P0 BRA `(.L_x_34) ;  /* 0x000000e000000947 */ /* 0x000fea0003800000 */
[----:B------:R-:W-:Y:S01]  /*2a20*/  IMAD R17, R16, c[0x0][0x180], RZ ;  /* 0x0000600010117a24 */ /* 0x000fe200078e02ff */
[----:B------:R-:W-:Y:S01]  /*2a30*/  SHF.R.S32.HI R76, RZ, 0x1f, R78 ;  /* 0x0000001fff4c7819 */ /* 0x000fe2000001144e */
[----:B------:R-:W-:Y:S01]  /*2a40*/  IMAD R16, R179, 0x28, R178 ;  /* 0x00000028b3107824 */ /* 0x000fe200078e02b2 */
[----:B------:R-:W-:Y:S02]  /*2a50*/  LOP3.LUT R77, R19, 0x1, RZ, 0xc0, !PT ;  /* 0x00000001134d7812 */ /* 0x000fe400078ec0ff */
[----:B------:R-:W-:-:S03]  /*2a60*/  IADD3 R78, P0, R78, R17, RZ ;  /* 0x000000114e4e7210 */ /* 0x000fc60007f1e0ff */
[----:B------:R-:W-:Y:S01]  /*2a70*/  IMAD R77, R77, 0x2800, R16 ;  /* 0x000028004d4d7824 */ /* 0x000fe200078e0210 */
[----:B------:R-:W-:Y:S02]  /*2a80*/  LEA.HI.X.SX32 R17, R17, R76, 0x1, P0 ;  /* 0x0000004c11117211 */ /* 0x000fe400000f0eff */
[----:B------:R-:W-:Y:S01]  /*2a90*/  LEA R16, P0, R78, c[0x0][0x160], 0x1 ;  /* 0x000058004e107a11 */ /* 0x000fe200078008ff */
[----:B------:R-:W-:-:S03]  /*2aa0*/  IMAD.SHL.U32 R77, R77, 0x2, RZ ;  /* 0x000000024d4d7824 */ /* 0x000fc600078e00ff */
[----:B------:R-:W-:-:S05]  /*2ab0*/  LEA.HI.X R17, R78, c[0x0][0x164], R17, 0x1, P0 ;  /* 0x000059004e117a11 */ /* 0x000fca00000f0c11 */
[----:B------:R-:W-:Y:S01]  /*2ac0*/  @!PT LDS RZ, [RZ] ;  /* 0x00000000fffff984 */ /* 0x000fe20000000800 */
[----:B------:R-:W-:Y:S01]  /*2ad0*/  @!PT LDS RZ, [RZ] ;  /* 0x00000000fffff984 */ /* 0x000fe20000000800 */
[----:B------:R-:W-:Y:S01]  /*2ae0*/  @!PT LDS RZ, [RZ] ;  /* 0x00000000fffff984 */ /* 0x000fe20000000800 */
[----:B------:R1:W-:Y:S04]  /*2af0*/  LDGSTS.E.128 [R77+0x80], [R16.64] ;  /* 0x00080000104d7fae */ /* 0x0003e8000b921c44 */
.L_x_34:
[----:B------:R-:W-:Y:S05]  /*2b00*/  BSYNC B2 ;  /* 0x0000000000027941 */ /* 0x000fea0003800000 */
.L_x_33:
[----:B------:R-:W-:Y:S01]  /*2b10*/  IADD3 R78, R83, 0x40, RZ ;  /* 0x00000040534e7810 */ /* 0x000fe20007ffe0ff */
[----:B------:R-:W-:Y:S05]  /*2b20*/  @!P1 BRA `(.L_x_30) ;  /* 0x0000015000009947 */ /* 0x000fea0003800000 */
[----:B-1----:R-:W-:Y:S01]  /*2b30*/  IMAD R16, R7, 0x20, R4 ;  /* 0x0000002007107824 */ /* 0x002fe200078e0204 */
[----:B------:R-:W-:-:S04]  /*2b40*/  IADD3 R78, R83, 0x60, RZ ;  /* 0x00000060534e7810 */ /* 0x000fc80007ffe0ff */
[----:B------:R-:W-:Y:S01]  /*2b50*/  IADD3 R80, R16, 0x20, RZ ;  /* 0x0000002010507810 */ /* 0x000fe20007ffe0ff */
[----:B------:R-:W-:-:S03]  /*2b60*/  IMAD.IADD R16, R184, 0x1, R9 ;  /* 0x00000001b8107824 */ /* 0x000fc600078e0209 */
        /* <DEDUP_REMOVED lines=17> */
.L_x_30:
[----:B------:R-:W-:Y:S05]  /*2c80*/  BSYNC B1 ;  /* 0x0000000000017941 */ /* 0x000fea0003800000 */
.L_x_29:
[----:B------:R-:W-:-:S13]  /*2c90*/  ISETP.GE.U32.AND P0, PT, R18, 0x60, PT ;  /* 0x000000601200780c */ /* 0x000fda0003f06070 */
[----:B------:R-:W-:Y:S05]  /*2ca0*/  @!P0 BRA `(.L_x_28) ;  /* 0x0000071000008947 */ /* 0x000fea0003800000 */
[----:B------:R-:W-:-:S03]  /*2cb0*/  IMAD.SHL.U32 R79, R78, 0x8, RZ ;  /* 0x000000084e4f7824 */ /* 0x000fc600078e00ff */
.L_x_37:
[----:B-1----:R-:W-:Y:S01]  /*2cc0*/  IADD3 R16, R78, 0x20, RZ ;  /* 0x000000204e107810 */ /* 0x002fe20007ffe0ff */
[----:B------:R-:W-:Y:S01]  /*2cd0*/  BSSY B1, `(.L_x_35) ;  /* 0x000006c000017945 */ /* 0x000fe20003800000 */
[C---:B------:R-:W-:Y:S02]  /*2ce0*/  IADD3 R19, R79.reuse, 0x100, RZ ;  /* 0x000001004f137810 */ /* 0x040fe40007ffe0ff */
[----:B------:R-:W-:Y:S02]  /*2cf0*/  SHF.R.S32.HI R17, RZ, 0x1f, R16 ;  /* 0x0000001fff117819 */ /* 0x000fe40000011410 */
[----:B------:R-:W-:Y:S02]  /*2d00*/  IADD3 R77, R79, 0x200, RZ ;  /* 0x000002004f4d7810 */ /* 0x000fe40007ffe0ff */
[----:B------:R-:W-:Y:S02]  /*2d10*/  LEA.HI R18, R17, R16, RZ, 0x2 ;  /* 0x0000001011127211 */ /* 0x000fe400078f10ff */
[----:B------:R-:W-:-:S02]  /*2d20*/  SHF.R.S32.HI R16, RZ, 0x1f, R79 ;  /* 0x0000001fff107819 */ /* 0x000fc4000001144f */
[----:B------:R-:W-:Y:S02]  /*2d30*/  IADD3 R17, R78, 0x40, RZ ;  /* 0x000000404e117810 */ /* 0x000fe40007ffe0ff */
[----:B------:R-:W-:Y:S02]  /*2d40*/  LEA.HI R16, R16, R79, RZ, 0x5 ;  /* 0x0000004f10107211 */ /* 0x000fe400078f28ff */
[----:B------:R-:W-:Y:S02]  /*2d50*/  SHF.R.S32.HI R80, RZ, 0x1f, R17 ;  /* 0x0000001fff507819 */ /* 0x000fe40000011411 */
[----:B------:R-:W-:Y:S02]  /*2d60*/  LOP3.LUT R16, R16, 0xffffffe0, RZ, 0xc0, !PT ;  /* 0xffffffe010107812 */ /* 0x000fe400078ec0ff */
[----:B------:R-:W-:Y:S02]  /*2d70*/  SHF.R.S32.HI R76, RZ, 0x1f, R19 ;  /* 0x0000001fff4c7819 */ /* 0x000fe40000011413 */
[----:B------:R-:W-:Y:S01]  /*2d80*/  SHF.R.S32.HI R82, RZ, 0x1f, R77 ;  /* 0x0000001fff527819 */ /* 0x000fe2000001144d */
[----:B------:R-:W-:Y:S01]  /*2d90*/  IMAD.IADD R84, R79, 0x1, -R16 ;  /* 0x000000014f547824 */ /* 0x000fe200078e0a10 */
[----:B------:R-:W-:-:S02]  /*2da0*/  LEA.HI R80, R80, R17, RZ, 0x2 ;  /* 0x0000001150507211 */ /* 0x000fc400078f10ff */
[----:B------:R-:W-:Y:S01]  /*2db0*/  SHF.R.S32.HI R17, RZ, 0x1f, R78 ;  /* 0x0000001fff117819 */ /* 0x000fe2000001144e */
[----:B------:R-:W-:Y:S01]  /*2dc0*/  IMAD R16, R7, 0x20, R84 ;  /* 0x0000002007107824 */ /* 0x000fe200078e0254 */
[----:B------:R-:W-:Y:S02]  /*2dd0*/  LEA.HI R76, R76, R19, RZ, 0x5 ;  /* 0x000000134c4c7211 */ /* 0x000fe400078f28ff */
[----:B------:R-:W-:Y:S02]  /*2de0*/  LEA.HI R82, R82, R77, RZ, 0x5 ;  /* 0x0000004d52527211 */ /* 0x000fe400078f28ff */
[----:B------:R-:W-:Y:S02]  /*2df0*/  LEA.HI R17, R17, R78, RZ, 0x2 ;  /* 0x0000004e11117211 */ /* 0x000fe400078f10ff */
[----:B------:R-:W-:Y:S02]  /*2e00*/  LOP3.LUT R76, R76, 0xffffffe0, RZ, 0xc0, !PT ;  /* 0xffffffe04c4c7812 */ /* 0x000fe400078ec0ff */
[----:B------:R-:W-:-:S02]  /*2e10*/  LOP3.LUT R82, R82, 0xffffffe0, RZ, 0xc0, !PT ;  /* 0xffffffe052527812 */ /* 0x000fc400078ec0ff */
[----:B------:R-:W-:Y:S01]  /*2e20*/  SHF.R.S32.HI R81, RZ, 0x2, R17 ;  /* 0x00000002ff517819 */ /* 0x000fe20000011411 */
[----:B------:R-:W-:Y:S01]  /*2e30*/  IMAD.IADD R86, R19, 0x1, -R76 ;  /* 0x0000000113567824 */ /* 0x000fe200078e0a4c */
[----:B------:R-:W-:Y:S01]  /*2e40*/  IADD3 R83, R16, 0x20, RZ ;  /* 0x0000002010537810 */ /* 0x000fe20007ffe0ff */
[----:B------:R-:W-:Y:S01]  /*2e50*/  IMAD.IADD R90, R77, 0x1, -R82 ;  /* 0x000000014d5a7824 */ /* 0x000fe200078e0a52 */
[----:B------:R-:W-:Y:S01]  /*2e60*/  IADD3 R76, R79, 0x300, RZ ;  /* 0x000003004f4c7810 */ /* 0x000fe20007ffe0ff */
[----:B------:R-:W-:Y:S01]  /*2e70*/  IMAD.IADD R82, R184, 0x1, R81 ;  /* 0x00000001b8527824 */ /* 0x000fe200078e0251 */
[----:B------:R-:W-:Y:S01]  /*2e80*/  ISETP.GE.AND P1, PT, R83, c[0x0][0x180], PT ;  /* 0x0000600053007a0c */ /* 0x000fe20003f26270 */
[C---:B------:R-:W-:Y:S01]  /*2e90*/  IMAD R16, R7.reuse, 0x20, R86 ;  /* 0x0000002007107824 */ /* 0x040fe200078e0256 */
[----:B------:R-:W-:Y:S01]  /*2ea0*/  SHF.R.S32.HI R85, RZ, 0x2, R18 ;  /* 0x00000002ff557819 */ /* 0x000fe20000011412 */
[----:B------:R-:W-:Y:S01]  /*2eb0*/  IMAD R17, R7, 0x20, R90 ;  /* 0x0000002007117824 */ /* 0x000fe200078e025a */
[----:B------:R-:W-:-:S02]  /*2ec0*/  ISETP.GE.OR P1, PT, R82, c[0x0][0x178], P1 ;  /* 0x00005e0052007a0c */ /* 0x000fc40000f26670 */
[----:B------:R-:W-:Y:S01]  /*2ed0*/  IADD3 R88, R16, 0x20, RZ ;  /* 0x0000002010587810 */ /* 0x000fe20007ffe0ff */
[----:B------:R-:W-:Y:S01]  /*2ee0*/  IMAD.IADD R87, R184, 0x1, R85 ;  /* 0x00000001b8577824 */ /* 0x000fe200078e0255 */
[----:B------:R-:W-:Y:S02]  /*2ef0*/  SHF.R.S32.HI R77, RZ, 0x1f, R76 ;  /* 0x0000001fff4d7819 */ /* 0x000fe4000001144c */
[----:B------:R-:W-:Y:S02]  /*2f00*/  SHF.R.S32.HI R89, RZ, 0x2, R80 ;  /* 0x00000002ff597819 */ /* 0x000fe40000011450 */
[----:B------:R-:W-:Y:S02]  /*2f10*/  ISETP.GE.AND P0, PT, R88, c[0x0][0x180], PT ;  /* 0x0000600058007a0c */ /* 0x000fe40003f06270 */
[----:B------:R-:W-:Y:S01]  /*2f20*/  IADD3 R93, R17, 0x20, RZ ;  /* 0x00000020115d7810 */ /* 0x000fe20007ffe0ff */
[----:B------:R-:W-:Y:S01]  /*2f30*/  IMAD.IADD R91, R184, 0x1, R89 ;  /* 0x00000001b85b7824 */ /* 0x000fe200078e0259 */
[----:B------:R-:W-:Y:S01]  /*2f40*/  LEA.HI R77, R77, R76, RZ, 0x5 ;  /* 0x0000004c4d4d7211 */ /* 0x000fe200078f28ff */
[----:B------:R-:W-:Y:S01]  /*2f50*/  @!P1 IMAD R16, R82, c[0x0][0x180], RZ ;  /* 0x0000600052109a24 */ /* 0x000fe200078e02ff */
[----:B------:R-:W-:Y:S01]  /*2f60*/  IADD3 R19, R78, 0x60, RZ ;  /* 0x000000604e137810 */ /* 0x000fe20007ffe0ff */
[----:B------:R-:W-:Y:S01]  /*2f70*/  @!P1 IMAD R17, R81, 0x28, R84 ;  /* 0x0000002851119824 */ /* 0x000fe200078e0254 */
[----:B------:R-:W-:-:S02]  /*2f80*/  ISETP.GE.OR P0, PT, R87, c[0x0][0x178], P0 ;  /* 0x00005e0057007a0c */ /* 0x000fc40000706670 */
[----:B------:R-:W-:Y:S02]  /*2f90*/  ISETP.GE.AND P2, PT, R93, c[0x0][0x180], PT ;  /* 0x000060005d007a0c */ /* 0x000fe40003f46270 */
[----:B------:R-:W-:Y:S02]  /*2fa0*/  LOP3.LUT R77, R77, 0xffffffe0, RZ, 0xc0, !PT ;  /* 0xffffffe04d4d7812 */ /* 0x000fe400078ec0ff */
[----:B------:R-:W-:Y:S02]  /*2fb0*/  SHF.R.S32.HI R18, RZ, 0x1f, R19 ;  /* 0x0000001fff127819 */ /* 0x000fe40000011413 */
[----:B------:R-:W-:Y:S01]  /*2fc0*/  ISETP.GE.OR P2, PT, R91, c[0x0][0x178], P2 ;  /* 0x00005e005b007a0c */ /* 0x000fe20001746670 */
[----:B------:R-:W-:Y:S01]  /*2fd0*/  IMAD.IADD R92, R76, 0x1, -R77 ;  /* 0x000000014c5c7824 */ /* 0x000fe200078e0a4d */
[----:B------:R-:W-:Y:S02]  /*2fe0*/  LEA.HI R80, R18, R19, RZ, 0x2 ;  /* 0x0000001312507211 */ /* 0x000fe400078f10ff */
[----:B------:R-:W-:Y:S01]  /*2ff0*/  @!P1 IADD3 R77, R7, 0x1, RZ ;  /* 0x00000001074d9810 */ /* 0x000fe20007ffe0ff */
[----:B------:R-:W-:Y:S01]  /*3000*/  @!P0 IMAD R18, R85, 0x28, R86 ;  /* 0x0000002855128824 */ /* 0x000fe200078e0256 */
[----:B------:R-:W-:-:S02]  /*3010*/  @!P1 SHF.R.S32.HI R19, RZ, 0x1f, R83 ;  /* 0x0000001fff139819 */ /* 0x000fc40000011453 */
[----:B------:R-:W-:Y:S02]  /*3020*/  @!P1 IADD3 R76, P3, R83, R16, RZ ;  /* 0x00000010534c9210 */ /* 0x000fe40007f7e0ff */
[----:B------:R-:W-:Y:S02]  /*3030*/  @!P1 LOP3.LUT R82, R77, 0x1, RZ, 0xc0, !PT ;  /* 0x000000014d529812 */ /* 0x000fe400078ec0ff */
[----:B------:R-:W-:Y:S01]  /*3040*/  @!P1 LEA.HI.X.SX32 R83, R16, R19, 0x1, P3 ;  /* 0x0000001310539211 */ /* 0x000fe200018f0eff */
[----:B------:R-:W-:Y:S01]  /*3050*/  @!P0 IMAD R19, R87, c[0x0][0x180], RZ ;  /* 0x0000600057138a24 */ /* 0x000fe200078e02ff */
[----:B------:R-:W-:Y:S01]  /*3060*/  @!P1 LEA R16, P3, R76, c[0x0][0x160], 0x1 ;  /* 0x000058004c109a11 */ /* 0x000fe200078608ff */
[----:B------:R-:W-:Y:S01]  /*3070*/  @!P1 IMAD R81, R82, 0x2800, R17 ;  /* 0x0000280052519824 */ /* 0x000fe200078e0211 */
[----:B------:R-:W-:Y:S01]  /*3080*/  @!P0 SHF.R.S32.HI R82, RZ, 0x1f, R88 ;  /* 0x0000001fff528819 */ /* 0x000fe20000011458 */
[----:B------:R-:W-:Y:S01]  /*3090*/  @!P2 IMAD R77, R89, 0x28, R90 ;  /* 0x00000028594da824 */ /* 0x000fe200078e025a */
[----:B------:R-:W-:Y:S01]  /*30a0*/  @!P1 LEA.HI.X R17, R76, c[0x0][0x164], R83, 0x1, P3 ;  /* 0x000059004c119a11 */ /* 0x000fe200018f0c53 */
[----:B------:R-:W-:Y:S01]  /*30b0*/  @!P2 IMAD R76, R91, c[0x0][0x180], RZ ;  /* 0x000060005b4caa24 */ /* 0x000fe200078e02ff */
[----:B------:R-:W-:Y:S01]  /*30c0*/  @!P0 IADD3 R84, P3, R88, R19, RZ ;  /* 0x0000001358548210 */ /* 0x000fe20007f7e0ff */
[----:B------:R-:W-:Y:S01]  /*30d0*/  @!P1 IMAD.SHL.U32 R81, R81, 0x2, RZ ;  /* 0x0000000251519824 */ /* 0x000fe200078e00ff */
[----:B------:R-:W-:-:S02]  /*30e0*/  @!P0 IADD3 R83, R7, 0x1, RZ ;  /* 0x0000000107538810 */ /* 0x000fc40007ffe0ff */
[----:B------:R-:W-:Y:S02]  /*30f0*/  @!P2 IADD3 R85, R7, 0x1, RZ ;  /* 0x000000010755a810 */ /* 0x000fe40007ffe0ff */
[----:B------:R-:W-:Y:S01]  /*3100*/  @!P0 LEA.HI.X.SX32 R89, R19, R82, 0x1, P3 ;  /* 0x0000005213598211 */ /* 0x000fe200018f0eff */
[----:B------:R-:W-:Y:S01]  /*3110*/  @!PT LDS RZ, [RZ] ;  /* 0x00000000fffff984 */ /* 0x000fe20000000800 */
[----:B------:R-:W-:Y:S01]  /*3120*/  @!PT LDS RZ, [RZ] ;  /* 0x00000000fffff984 */ /* 0x000fe20000000800 */
[----:B------:R-:W-:Y:S01]  /*3130*/  @!PT LDS RZ, [RZ] ;  /* 0x00000000fffff984 */ /* 0x000fe20000000800 */
[----:B------:R1:W-:Y:S01]  /*3140*/  @!P1 LDGSTS.E.128 [R81+0x80], [R16.64] ;  /* 0x0008000010519fae */ /* 0x0003e2000b921c44 */
[----:B------:R-:W-:Y:S02]  /*3150*/  @!P2 SHF.R.S32.HI R19, RZ, 0x1f, R93 ;  /* 0x0000001fff13a819 */ /* 0x000fe4000001145d */
[----:B------:R-:W-:Y:S02]  /*3160*/  @!P2 IADD3 R82, P4, R93, R76, RZ ;  /* 0x0000004c5d52a210 */ /* 0x000fe40007f9e0ff */
[----:B------:R-:W-:Y:S02]  /*3170*/  @!P0 LOP3.LUT R83, R83, 0x1, RZ, 0xc0, !PT ;  /* 0x0000000153538812 */ /* 0x000fe400078ec0ff */
[----:B------:R-:W-:-:S02]  /*3180*/  @!P2 LOP3.LUT R86, R85, 0x1, RZ, 0xc0, !PT ;  /* 0x000000015556a812 */ /* 0x000fc400078ec0ff */
[----:B------:R-:W-:Y:S01]  /*3190*/  @!P2 LEA.HI.X.SX32 R87, R76, R19, 0x1, P4 ;  /* 0x000000134c57a211 */ /* 0x000fe200020f0eff */
[----:B------:R-:W-:Y:S01]  /*31a0*/  @!P0 IMAD R83, R83, 0x2800, R18 ;  /* 0x0000280053538824 */ /* 0x000fe200078e0212 */
[----:B------:R-:W-:Y:S01]  /*31b0*/  @!P2 LEA R76, P4, R82, c[0x0][0x160], 0x1 ;  /* 0x00005800524caa11 */ /* 0x000fe200078808ff */
[----:B------:R-:W-:Y:S01]  /*31c0*/  @!P2 IMAD R85, R86, 0x2800, R77 ;  /* 0x000028005655a824 */ /* 0x000fe200078e024d */
[----:B------:R-:W-:Y:S01]  /*31d0*/  @!P0 LEA R18, P3, R84, c[0x0][0x160], 0x1 ;  /* 0x0000580054128a11 */ /* 0x000fe200078608ff */
[----:B------:R-:W-:Y:S01]  /*31e0*/  @!P0 IMAD.SHL.U32 R83, R83, 0x2, RZ ;  /* 0x0000000253538824 */ /* 0x000fe200078e00ff */
[----:B------:R-:W-:Y:S01]  /*31f0*/  @!P2 LEA.HI.X R77, R82, c[0x0][0x164], R87, 0x1, P4 ;  /* 0x00005900524daa11 */ /* 0x000fe200020f0c57 */
[----:B------:R-:W-:Y:S01]  /*3200*/  IMAD R82, R7, 0x20, R92 ;  /* 0x0000002007527824 */ /* 0x000fe200078e025c */
[----:B------:R-:W-:Y:S01]  /*3210*/  @!P0 LEA.HI.X R19, R84, c[0x0][0x164], R89, 0x1, P3 ;  /* 0x0000590054138a11 */ /* 0x000fe200018f0c59 */
[----:B------:R-:W-:Y:S01]  /*3220*/  @!P2 IMAD.SHL.U32 R85, R85, 0x2, RZ ;  /* 0x000000025555a824 */ /* 0x000fe200078e00ff */
[----:B------:R-:W-:-:S02]  /*3230*/  SHF.R.S32.HI R87, RZ, 0x2, R80 ;  /* 0x00000002ff577819 */ /* 0x000fc40000011450 */
[----:B------:R-:W-:Y:S01]  /*3240*/  IADD3 R82, R82, 0x20, RZ ;  /* 0x0000002052527810 */ /* 0x000fe20007ffe0ff */
[----:B------:R1:W-:Y:S01]  /*3250*/  @!P0 LDGSTS.E.128 [R83+0x80], [R18.64] ;  /* 0x0008000012538fae */ /* 0x0003e2000b921c44 */
[----:B------:R-:W-:Y:S01]  /*3260*/  ISETP.GE.AND P0, PT, R78, 0x380, PT ;  /* 0x000003804e00780c */ /* 0x000fe20003f06270 */
[----:B------:R-:W-:Y:S01]  /*3270*/  IMAD.IADD R80, R184, 0x1, R87 ;  /* 0x00000001b8507824 */ /* 0x000fe200078e0257 */
[----:B------:R-:W-:Y:S01]  /*3280*/  ISETP.GE.AND P1, PT, R82, c[0x0][0x180], PT ;  /* 0x0000600052007a0c */ /* 0x000fe20003f26270 */
[----:B------:R1:W-:Y:S01]  /*3290*/  @!P2 LDGSTS.E.128 [R85+0x80], [R76.64] ;  /* 0x000800004c55afae */ /* 0x0003e2000b921c44 */
[----:B------:R-:W-:Y:S02]  /*32a0*/  IADD3 R78, R78, 0x80, RZ ;  /* 0x000000804e4e7810 */ /* 0x000fe40007ffe0ff */
[----:B------:R-:W-:-:S13]  /*32b0*/  ISETP.GE.OR P1, PT, R80, c[0x0][0x178], P1 ;  /* 0x00005e0050007a0c */ /* 0x000fda0000f26670 */
[----:B------:R-:W-:Y:S05]  /*32c0*/  @P1 BRA `(.L_x_36) ;  /* 0x000000c000001947 */ /* 0x000fea0003800000 */
[----:B-1----:R-:W-:Y:S01]  /*32d0*/  IADD3 R18, R7, 0x1, RZ ;  /* 0x0000000107127810 */ /* 0x002fe20007ffe0ff */
[----:B------:R-:W-:Y:S02]  /*32e0*/  IMAD R17, R80, c[0x0][0x180], RZ ;  /* 0x0000600050117a24 */ /* 0x000fe400078e02ff */
[----:B------:R-:W-:Y:S01]  /*32f0*/  IMAD R16, R87, 0x28, R92 ;  /* 0x0000002857107824 */ /* 0x000fe200078e025c */
[----:B------:R-:W-:Y:S02]  /*3300*/  LOP3.LUT R19, R18, 0x1, RZ, 0xc0, !PT ;  /* 0x0000000112137812 */ /* 0x000fe400078ec0ff */
[----:B------:R-:W-:Y:S02]  /*3310*/  SHF.R.S32.HI R18, RZ, 0x1f, R82 ;  /* 0x0000001fff127819 */ /* 0x000fe40000011452 */
[----:B------:R-:W-:Y:S01]  /*3320*/  IADD3 R76, P1, R82, R17, RZ ;  /* 0x00000011524c7210 */ /* 0x000fe20007f3e0ff */
[----:B------:R-:W-:-:S03]  /*3330*/  IMAD R19, R19, 0x2800, R16 ;  /* 0x0000280013137824 */ /* 0x000fc600078e0210 */
[----:B------:R-:W-:Y:S01]  /*3340*/  LEA.HI.X.SX32 R17, R17, R18, 0x1, P1 ;  /* 0x0000001211117211 */ /* 0x000fe200008f0eff */
[----:B------:R-:W-:Y:S01]  /*3350*/  IMAD.SHL.U32 R19, R19, 0x2, RZ ;  /* 0x0000000213137824 */ /* 0x000fe200078e00ff */
[----:B------:R-:W-:-:S04]  /*3360*/  LEA R16, P1, R76, c[0x0][0x160], 0x1 ;  /* 0x000058004c107a11 */ /* 0x000fc800078208ff */
[----:B------:R-:W-:-:S05]  /*3370*/  LEA.HI.X R17, R76, c[0x0][0x164], R17, 0x1, P1 ;  /* 0x000059004c117a11 */ /* 0x000fca00008f0c11 */
[----:B------:R1:W-:Y:S04]  /*3380*/  LDGSTS.E.128 [R19+0x80], [R16.64] ;  /* 0x0008000010137fae */ /* 0x0003e8000b921c44 */
.L_x_36:
[----:B-1----:R-:W-:Y:S05]  /*3390*/  BSYNC B1 ;  /* 0x0000000000017941 */ /* 0x002fea0003800000 */
.L_x_35:
[----:B------:R-:W-:Y:S01]  /*33a0*/  IADD3 R79, R79, 0x400, RZ ;  /* 0x000004004f4f7810 */ /* 0x000fe20007ffe0ff */
[----:B------:R-:W-:Y:S05]  /*33b0*/  @!P0 BRA `(.L_x_37) ;  /* 0xfffff90000008947 */ /* 0x000fea000383ffff */
.L_x_28:
[----:B------:R-:W-:Y:S05]  /*33c0*/  BSYNC B0 ;  /* 0x0000000000007941 */ /* 0x000fea0003800000 */
.L_x_27:
[----:B-1----:R-:W1:Y:S01]  /*33d0*/  S2R R77, SR_TID.X ;  /* 0x00000000004d7919 */ /* 0x002e620000002100 */
[----:B------:R-:W-:Y:S01]  /*33e0*/  BSSY B0, `(.L_x_38) ;  /* 0x00000b0000007945 */ /* 0x000fe20003800000 */
[----:B-1----:R-:W-:-:S13]  /*33f0*/  ISETP.GT.AND P0, PT, R77, 0xff, PT ;  /* 0x000000ff4d00780c */ /* 0x002fda0003f04270 */
[----:B------:R-:W-:Y:S05]  /*3400*/  @P0 BRA `(.L_x_39) ;  /* 0x00000ad000000947 */ /* 0x000fea0003800000 */
[----:B------:R-:W-:Y:S01]  /*3410*/  IMNMX R16, R77, 0xe0, !PT ;  /* 0x000000e04d107817 */ /* 0x000fe20007800200 */
[----:B------:R-:W-:Y:S01]  /*3420*/  IMAD.MOV.U32 R17, RZ, RZ, 0x1200 ;  /* 0x00001200ff117424 */ /* 0x000fe200078e00ff */
[----:B------:R-:W-:Y:S01]  /*3430*/  IADD3 R97, R7, 0x1, RZ ;  /* 0x0000000107617810 */ /* 0x000fe20007ffe0ff */
[----:B------:R-:W-:Y:S01]  /*3440*/  BSSY B1, `(.L_x_40) ;  /* 0x0000047000017945 */ /* 0x000fe20003800000 */
[----:B------:R-:W-:Y:S01]  /*3450*/  IADD3 R79, -R77, 0x1f, R16 ;  /* 0x0000001f4d4f7810 */ /* 0x000fe20007ffe110 */
[----:B------:R-:W-:Y:S01]  /*3460*/  IMAD.MOV.U32 R78, RZ, RZ, R77 ;  /* 0x000000ffff4e7224 */ /* 0x000fe200078e004d */
[----:B------:R-:W-:Y:S02]  /*3470*/  LOP3.LUT R16, R97, 0x1, RZ, 0xc0, !PT ;  /* 0x0000000161107812 */ /* 0x000fe400078ec0ff */
[----:B------:R-:W-:-:S03]  /*3480*/  LEA.HI R76, R79, 0x1, RZ, 0x1b ;  /* 0x000000014f4c7811 */ /* 0x000fc600078fd8ff */
[----:B------:R-:W-:Y:S01]  /*3490*/  IMAD R89, R16, R17, 0xa080 ;  /* 0x0000a08010597424 */ /* 0x000fe200078e0211 */
[----:B------:R-:W-:-:S13]  /*34a0*/  LOP3.LUT P0, RZ, R76, 0x3, RZ, 0xc0, !PT ;  /* 0x000000034cff7812 */ /* 0x000fda000780c0ff */
[----:B------:R-:W-:Y:S05]  /*34b0*/  @!P0 BRA `(.L_x_41) ;  /* 0x000003f000008947 */ /* 0x000fea0003800000 */
[----:B------:R-:W-:Y:S01]  /*34c0*/  IMAD.IADD R16, R186, 0x1, R181 ;  /* 0x00000001ba107824 */ /* 0x000fe200078e02b5 */
[----:B------:R-:W-:Y:S01]  /*34d0*/  LOP3.LUT R76, R76, 0x3, RZ, 0xc0, !PT ;  /* 0x000000034c4c7812 */ /* 0x000fe200078ec0ff */
[----:B------:R-:W-:Y:S01]  /*34e0*/  IMAD R17, R97, 0x20, R8 ;  /* 0x0000002061117824 */ /* 0x000fe200078e0208 */
[----:B------:R-:W-:Y:S02]  /*34f0*/  BSSY B2, `(.L_x_42) ;  /* 0x0000011000027945 */ /* 0x000fe40003800000 */
[----:B------:R-:W-:Y:S02]  /*3500*/  ISETP.GE.AND P0, PT, R16, c[0x0][0x17c], PT ;  /* 0x00005f0010007a0c */ /* 0x000fe40003f06270 */
[----:B------:R-:W-:Y:S02]  /*3510*/  ISETP.NE.AND P1, PT, R76, 0x1, PT ;  /* 0x000000014c00780c */ /* 0x000fe40003f25270 */
[----:B------:R-:W-:-:S13]  /*3520*/  ISETP.GE.OR P0, PT, R17, c[0x0][0x180], P0 ;  /* 0x0000600011007a0c */ /* 0x000fda0000706670 */
[----:B------:R-:W-:Y:S05]  /*3530*/  @P0 BRA `(.L_x_43) ;  /* 0x000000c000000947 */ /* 0x000fea0003800000 */
[----:B------:R-:W-:Y:S01]  /*3540*/  IMAD R17, R17, c[0x0][0x17c], RZ ;  /* 0x00005f0011117a24 */ /* 0x000fe200078e02ff */
[----:B------:R-:W-:Y:S01]  /*3550*/  SHF.R.S32.HI R78, RZ, 0x1f, R16 ;  /* 0x0000001fff4e7819 */ /* 0x000fe20000011410 */
[----:B------:R-:W-:-:S03]  /*3560*/  IMAD R18, R8, 0x48, R181 ;  /* 0x0000004808127824 */ /* 0x000fc600078e02b5 */
[----:B------:R-:W-:-:S04]  /*3570*/  IADD3 R19, P0, R16, R17, RZ ;  /* 0x0000001110137210 */ /* 0x000fc80007f1e0ff */
[----:B------:R-:W-:Y:S02]  /*3580*/  LEA.HI.X.SX32 R78, R17, R78, 0x1, P0 ;  /* 0x0000004e114e7211 */ /* 0x000fe400000f0eff */
[----:B------:R-:W-:-:S04]  /*3590*/  LEA R16, P0, R19, c[0x0][0x168], 0x1 ;  /* 0x00005a0013107a11 */ /* 0x000fc800078008ff */
[----:B------:R-:W-:Y:S01]  /*35a0*/  LEA.HI.X R17, R19, c[0x0][0x16c], R78, 0x1, P0 ;  /* 0x00005b0013117a11 */ /* 0x000fe200000f0c4e */
[----:B------:R-:W-:-:S05]  /*35b0*/  IMAD R19, R18, 0x2, R89 ;  /* 0x0000000212137824 */ /* 0x000fca00078e0259 */
[----:B------:R-:W-:Y:S01]  /*35c0*/  @!PT LDS RZ, [RZ] ;  /* 0x00000000fffff984 */ /* 0x000fe20000000800 */
[----:B------:R-:W-:Y:S01]  /*35d0*/  @!PT LDS RZ, [RZ] ;  /* 0x00000000fffff984 */ /* 0x000fe20000000800 */
[----:B------:R-:W-:Y:S01]  /*35e0*/  @!PT LDS RZ, [RZ] ;  /* 0x00000000fffff984 */ /* 0x000fe20000000800 */
[----:B------:R1:W-:Y:S03]  /*35f0*/  LDGSTS.E.128 [R19], [R16.64] ;  /* 0x0000000010137fae */ /* 0x0003e6000b921c44 */
.L_x_43:
[----:B------:R-:W-:Y:S05]  /*3600*/  BSYNC B2 ;  /* 0x0000000000027941 */ /* 0x000fea0003800000 */
.L_x_42:
[----:B------:R-:W-:Y:S01]  /*3610*/  IADD3 R78, R77, 0x20, RZ ;  /* 0x000000204d4e7810 */ /* 0x000fe20007ffe0ff */
[----:B------:R-:W-:Y:S05]  /*3620*/  @!P1 BRA `(.L_x_41) ;  /* 0x0000028000009947 */ /* 0x000fea0003800000 */
[----:B-1----:R-:W-:Y:S01]  /*3630*/  IMAD.IADD R16, R186, 0x1, R3 ;  /* 0x00000001ba107824 */ /* 0x002fe200078e0203 */
[----:B------:R-:W-:Y:S01]  /*3640*/  BSSY B2, `(.L_x_44) ;  /* 0x0000012000027945 */ /* 0x000fe20003800000 */
[----:B------:R-:W-:Y:S01]  /*3650*/  IMAD R17, R97, 0x20, R6 ;  /* 0x0000002061117824 */ /* 0x000fe200078e0206 */
[----:B------:R-:W-:Y:S02]  /*3660*/  ISETP.NE.AND P1, PT, R76, 0x2, PT ;  /* 0x000000024c00780c */ /* 0x000fe40003f25270 */
[----:B------:R-:W-:-:S04]  /*3670*/  ISETP.GE.AND P0, PT, R16, c[0x0][0x17c], PT ;  /* 0x00005f0010007a0c */ /* 0x000fc80003f06270 */
        /* <DEDUP_REMOVED lines=14> */
.L_x_45:
[----:B------:R-:W-:Y:S05]  /*3760*/  BSYNC B2 ;  /* 0x0000000000027941 */ /* 0x000fea0003800000 */
.L_x_44:
[----:B------:R-:W-:Y:S01]  /*3770*/  IADD3 R78, R77, 0x40, RZ ;  /* 0x000000404d4e7810 */ /* 0x000fe20007ffe0ff */
[----:B------:R-:W-:Y:S05]  /*3780*/  @!P1 BRA `(.L_x_41) ;  /* 0x0000012000009947 */ /* 0x000fea0003800000 */
[----:B-1----:R-:W-:Y:S01]  /*3790*/  IMAD.IADD R16, R186, 0x1, R5 ;  /* 0x00000001ba107824 */ /* 0x002fe200078e0205 */
[----:B------:R-:W-:Y:S01]  /*37a0*/  IADD3 R78, R77, 0x60, RZ ;  /* 0x000000604d4e7810 */ /* 0x000fe20007ffe0ff */
[----:B------:R-:W-:-:S03]  /*37b0*/  IMAD R17, R97, 0x20, R0 ;  /* 0x0000002061117824 */ /* 0x000fc600078e0200 */
        /* <DEDUP_REMOVED lines=15> */
.L_x_41:
[----:B------:R-:W-:Y:S05]  /*38b0*/  BSYNC B1 ;  /* 0x0000000000017941 */ /* 0x000fea0003800000 */
.L_x_40:
[----:B------:R-:W-:-:S13]  /*38c0*/  ISETP.GE.U32.AND P0, PT, R79, 0x60, PT ;  /* 0x000000604f00780c */ /* 0x000fda0003f06070 */
[----:B------:R-:W-:Y:S05]  /*38d0*/  @!P0 BRA `(.L_x_39) ;  /* 0x0000060000008947 */ /* 0x000fea0003800000 */
.L_x_48:
[C---:B------:R-:W-:Y:S01]  /*38e0*/  IADD3 R18, R78.reuse, 0x20, RZ ;  /* 0x000000204e127810 */ /* 0x040fe20007ffe0ff */
[C---:B-1----:R-:W-:Y:S01]  /*38f0*/  IMAD.SHL.U32 R16, R78.reuse, 0x8, RZ ;  /* 0x000000084e107824 */ /* 0x042fe200078e00ff */
[----:B------:R-:W-:Y:S01]  /*3900*/  IADD3 R76, R78, 0x40, RZ ;  /* 0x000000404e4c7810 */ /* 0x000fe20007ffe0ff */
[----:B------:R-:W-:Y:S01]  /*3910*/  BSSY B1, `(.L_x_46) ;  /* 0x000005b000017945 */ /* 0x000fe20003800000 */
[----:B------:R-:W-:Y:S02]  /*3920*/  SHF.R.S32.HI R19, RZ, 0x1f, R18 ;  /* 0x0000001fff137819 */ /* 0x000fe40000011412 */
[----:B------:R-:W-:Y:S01]  /*3930*/  SHF.R.S32.HI R17, RZ, 0x1f, R16 ;  /* 0x0000001fff117819 */ /* 0x000fe20000011410 */
[----:B------:R-:W-:Y:S01]  /*3940*/  IMAD.SHL.U32 R80, R76, 0x8, RZ ;  /* 0x000000084c507824 */ /* 0x000fe200078e00ff */
[----:B------:R-:W-:Y:S01]  /*3950*/  LEA.HI R19, R19, R18, RZ, 0x3 ;  /* 0x0000001213137211 */ /* 0x000fe200078f18ff */
[----:B------:R-:W-:Y:S01]  /*3960*/  IMAD.SHL.U32 R18, R18, 0x8, RZ ;  /* 0x0000000812127824 */ /* 0x000fe200078e00ff */
[----:B------:R-:W-:-:S02]  /*3970*/  LEA.HI R17, R17, R16, RZ, 0x6 ;  /* 0x0000001011117211 */ /* 0x000fc400078f30ff */
[----:B------:R-:W-:Y:S02]  /*3980*/  SHF.R.S32.HI R81, RZ, 0x1f, R80 ;  /* 0x0000001fff517819 */ /* 0x000fe40000011450 */
[----:B------:R-:W-:Y:S02]  /*3990*/  SHF.R.S32.HI R77, RZ, 0x1f, R18 ;  /* 0x0000001fff4d7819 */ /* 0x000fe40000011412 */
[----:B------:R-:W-:Y:S02]  /*39a0*/  LOP3.LUT R17, R17, 0xffffffc0, RZ, 0xc0, !PT ;  /* 0xffffffc011117812 */ /* 0x000fe400078ec0ff */
[----:B------:R-:W-:Y:S02]  /*39b0*/  LEA.HI R77, R77, R18, RZ, 0x6 ;  /* 0x000000124d4d7211 */ /* 0x000fe400078f30ff */
[----:B------:R-:W-:Y:S01]  /*39c0*/  LEA.HI R81, R81, R80, RZ, 0x6 ;  /* 0x0000005051517211 */ /* 0x000fe200078f30ff */
[----:B------:R-:W-:Y:S01]  /*39d0*/  IMAD.IADD R83, R16, 0x1, -R17 ;  /* 0x0000000110537824 */ /* 0x000fe200078e0a11 */
[----:B------:R-:W-:-:S02]  /*39e0*/  SHF.R.S32.HI R79, RZ, 0x1f, R76 ;  /* 0x0000001fff4f7819 */ /* 0x000fc4000001144c */
[----:B------:R-:W-:Y:S01]  /*39f0*/  LOP3.LUT R77, R77, 0xffffffc0, RZ, 0xc0, !PT ;  /* 0xffffffc04d4d7812 */ /* 0x000fe200078ec0ff */
[----:B------:R-:W-:Y:S01]  /*3a00*/  IMAD.IADD R87, R186, 0x1, R83 ;  /* 0x00000001ba577824 */ /* 0x000fe200078e0253 */
[----:B------:R-:W-:Y:S02]  /*3a10*/  LOP3.LUT R81, R81, 0xffffffc0, RZ, 0xc0, !PT ;  /* 0xffffffc051517812 */ /* 0x000fe400078ec0ff */
[----:B------:R-:W-:Y:S01]  /*3a20*/  SHF.R.S32.HI R17, RZ, 0x1f, R78 ;  /* 0x0000001fff117819 */ /* 0x000fe2000001144e */
[----:B------:R-:W-:Y:S01]  /*3a30*/  IMAD.IADD R85, R18, 0x1, -R77 ;  /* 0x0000000112557824 */ /* 0x000fe200078e0a4d */
[----:B------:R-:W-:Y:S01]  /*3a40*/  LEA.HI R79, R79, R76, RZ, 0x3 ;  /* 0x0000004c4f4f7211 */ /* 0x000fe200078f18ff */
[----:B------:R-:W-:Y:S01]  /*3a50*/  IMAD.IADD R91, R80, 0x1, -R81 ;  /* 0x00000001505b7824 */ /* 0x000fe200078e0a51 */
[----:B------:R-:W-:Y:S01]  /*3a60*/  LEA.HI R17, R17, R78, RZ, 0x3 ;  /* 0x0000004e11117211 */ /* 0x000fe200078f18ff */
[C---:B------:R-:W-:Y:S01]  /*3a70*/  IMAD.IADD R84, R186.reuse, 0x1, R85 ;  /* 0x00000001ba547824 */ /* 0x040fe200078e0255 */
[----:B------:R-:W-:Y:S01]  /*3a80*/  SHF.R.S32.HI R82, RZ, 0x3, R19 ;  /* 0x00000003ff527819 */ /* 0x000fe20000011413 */
[----:B------:R-:W-:Y:S01]  /*3a90*/  IMAD.IADD R93, R186, 0x1, R91 ;  /* 0x00000001ba5d7824 */ /* 0x000fe200078e025b */
[----:B------:R-:W-:-:S02]  /*3aa0*/  SHF.R.S32.HI R86, RZ, 0x3, R79 ;  /* 0x00000003ff567819 */ /* 0x000fc4000001144f */
[----:B------:R-:W-:Y:S01]  /*3ab0*/  SHF.R.S32.HI R80, RZ, 0x3, R17 ;  /* 0x00000003ff507819 */ /* 0x000fe20000011411 */
[C---:B------:R-:W-:Y:S01]  /*3ac0*/  IMAD R79, R97.reuse, 0x20, R82 ;  /* 0x00000020614f7824 */ /* 0x040fe200078e0252 */
[----:B------:R-:W-:Y:S01]  /*3ad0*/  IADD3 R16, R78, 0x60, RZ ;  /* 0x000000604e107810 */ /* 0x000fe20007ffe0ff */
[C---:B------:R-:W-:Y:S01]  /*3ae0*/  IMAD R88, R97.reuse, 0x20, R86 ;  /* 0x0000002061587824 */ /* 0x040fe200078e0256 */
[----:B------:R-:W-:Y:S01]  /*3af0*/  ISETP.GE.AND P0, PT, R84, c[0x0][0x17c], PT ;  /* 0x00005f0054007a0c */ /* 0x000fe20003f06270 */
[----:B------:R-:W-:Y:S01]  /*3b00*/  IMAD R77, R97, 0x20, R80 ;  /* 0x00000020614d7824 */ /* 0x000fe200078e0250 */
[----:B------:R-:W-:Y:S01]  /*3b10*/  ISETP.GE.AND P2, PT, R93, c[0x0][0x17c], PT ;  /* 0x00005f005d007a0c */ /* 0x000fe20003f46270 */
[----:B------:R-:W-:Y:S01]  /*3b20*/  IMAD.SHL.U32 R76, R16, 0x8, RZ ;  /* 0x00000008104c7824 */ /* 0x000fe200078e00ff */
[----:B------:R-:W-:Y:S02]  /*3b30*/  ISETP.GE.AND P1, PT, R87, c[0x0][0x17c], PT ;  /* 0x00005f0057007a0c */ /* 0x000fe40003f26270 */
[----:B------:R-:W-:-:S02]  /*3b40*/  ISETP.GE.OR P0, PT, R79, c[0x0][0x180], P0 ;  /* 0x000060004f007a0c */ /* 0x000fc40000706670 */
[----:B------:R-:W-:Y:S02]  /*3b50*/  ISETP.GE.OR P2, PT, R88, c[0x0][0x180], P2 ;  /* 0x0000600058007a0c */ /* 0x000fe40001746670 */
[----:B------:R-:W-:Y:S02]  /*3b60*/  ISETP.GE.OR P1, PT, R77, c[0x0][0x180], P1 ;  /* 0x000060004d007a0c */ /* 0x000fe40000f26670 */
[----:B------:R-:W-:-:S04]  /*3b70*/  SHF.R.S32.HI R17, RZ, 0x1f, R76 ;  /* 0x0000001fff117819 */ /* 0x000fc8000001144c */
[----:B------:R-:W-:Y:S02]  /*3b80*/  LEA.HI R18, R17, R76, RZ, 0x6 ;  /* 0x0000004c11127211 */ /* 0x000fe400078f30ff */
[----:B------:R-:W-:Y:S02]  /*3b90*/  SHF.R.S32.HI R17, RZ, 0x1f, R16 ;  /* 0x0000001fff117819 */ /* 0x000fe40000011410 */
[----:B------:R-:W-:Y:S01]  /*3ba0*/  LOP3.LUT R19, R18, 0xffffffc0, RZ, 0xc0, !PT ;  /* 0xffffffc012137812 */ /* 0x000fe200078ec0ff */
[----:B------:R-:W-:Y:S01]  /*3bb0*/  @!P2 IMAD R18, R88, c[0x0][0x17c], RZ ;  /* 0x00005f005812aa24 */ /* 0x000fe200078e02ff */
[----:B------:R-:W-:Y:S01]  /*3bc0*/  LEA.HI R81, R17, R16, RZ, 0x3 ;  /* 0x0000001011517211 */ /* 0x000fe200078f18ff */
[----:B------:R-:W-:Y:S01]  /*3bd0*/  @!P0 IMAD R17, R79, c[0x0][0x17c], RZ ;  /* 0x00005f004f118a24 */ /* 0x000fe200078e02ff */
[----:B------:R-:W-:Y:S01]  /*3be0*/  @!P2 SHF.R.S32.HI R79, RZ, 0x1f, R93 ;  /* 0x0000001fff4fa819 */ /* 0x000fe2000001145d */
[----:B------:R-:W-:Y:S01]  /*3bf0*/  @!P1 IMAD R16, R77, c[0x0][0x17c], RZ ;  /* 0x00005f004d109a24 */ /* 0x000fe200078e02ff */
[----:B------:R-:W-:Y:S01]  /*3c00*/  @!P1 SHF.R.S32.HI R77, RZ, 0x1f, R87 ;  /* 0x0000001fff4d9819 */ /* 0x000fe20000011457 */
[----:B------:R-:W-:Y:S01]  /*3c10*/  IMAD.IADD R95, R76, 0x1, -R19 ;  /* 0x000000014c5f7824 */ /* 0x000fe200078e0a13 */
[----:B------:R-:W-:Y:S01]  /*3c20*/  @!P0 SHF.R.S32.HI R76, RZ, 0x1f, R84 ;  /* 0x0000001fff4c8819 */ /* 0x000fe20000011454 */
[----:B------:R-:W-:Y:S01]  /*3c30*/  @!P1 IMAD R19, R80, 0x48, R83 ;  /* 0x0000004850139824 */ /* 0x000fe200078e0253 */
[----:B------:R-:W-:Y:S01]  /*3c40*/  @!P2 IADD3 R83, P5, R93, R18, RZ ;  /* 0x000000125d53a210 */ /* 0x000fe20007fbe0ff */
[----:B------:R-:W-:Y:S01]  /*3c50*/  @!P0 IMAD R80, R82, 0x48, R85 ;  /* 0x0000004852508824 */ /* 0x000fe200078e0255 */
[----:B------:R-:W-:Y:S01]  /*3c60*/  @!P0 IADD3 R85, P4, R84, R17, RZ ;  /* 0x0000001154558210 */ /* 0x000fe20007f9e0ff */
[----:B------:R-:W-:Y:S01]  /*3c70*/  @!P2 IMAD R82, R86, 0x48, R91 ;  /* 0x000000485652a824 */ /* 0x000fe200078e025b */
[----:B------:R-:W-:-:S02]  /*3c80*/  @!P1 IADD3 R87, P3, R87, R16, RZ ;  /* 0x0000001057579210 */ /* 0x000fc40007f7e0ff */
[----:B------:R-:W-:Y:S02]  /*3c90*/  @!P0 LEA.HI.X.SX32 R86, R17, R76, 0x1, P4 ;  /* 0x0000004c11568211 */ /* 0x000fe400020f0eff */
[----:B------:R-:W-:Y:S01]  /*3ca0*/  @!P2 LEA.HI.X.SX32 R84, R18, R79, 0x1, P5 ;  /* 0x0000004f1254a211 */ /* 0x000fe200028f0eff */
[----:B------:R-:W-:Y:S01]  /*3cb0*/  @!P1 IMAD R79, R19, 0x2, R89 ;  /* 0x00000002134f9824 */ /* 0x000fe200078e0259 */
[----:B------:R-:W-:Y:S02]  /*3cc0*/  @!P1 LEA.HI.X.SX32 R88, R16, R77, 0x1, P3 ;  /* 0x0000004d10589211 */ /* 0x000fe400018f0eff */
[----:B------:R-:W-:Y:S02]  /*3cd0*/  @!P2 LEA R76, P5, R83, c[0x0][0x168], 0x1 ;  /* 0x00005a00534caa11 */ /* 0x000fe400078a08ff */
[----:B------:R-:W-:Y:S02]  /*3ce0*/  @!P1 LEA R16, P3, R87, c[0x0][0x168], 0x1 ;  /* 0x00005a0057109a11 */ /* 0x000fe400078608ff */
[----:B------:R-:W-:-:S02]  /*3cf0*/  @!P0 LEA R18, P4, R85, c[0x0][0x168], 0x1 ;  /* 0x00005a0055128a11 */ /* 0x000fc400078808ff */
[----:B------:R-:W-:Y:S01]  /*3d00*/  @!P2 LEA.HI.X R77, R83, c[0x0][0x16c], R84, 0x1, P5 ;  /* 0x00005b00534daa11 */ /* 0x000fe200028f0c54 */
[----:B------:R-:W-:Y:S01]  /*3d10*/  @!P2 IMAD R83, R82, 0x2, R89 ;  /* 0x000000025253a824 */ /* 0x000fe200078e0259 */
[----:B------:R-:W-:Y:S02]  /*3d20*/  @!P1 LEA.HI.X R17, R87, c[0x0][0x16c], R88, 0x1, P3 ;  /* 0x00005b0057119a11 */ /* 0x000fe400018f0c58 */
[----:B------:R-:W-:Y:S01]  /*3d30*/  SHF.R.S32.HI R84, RZ, 0x3, R81 ;  /* 0x00000003ff547819 */ /* 0x000fe20000011451 */
[----:B------:R-:W-:Y:S01]  /*3d40*/  @!P0 IMAD R81, R80, 0x2, R89 ;  /* 0x0000000250518824 */ /* 0x000fe200078e0259 */
[----:B------:R-:W-:Y:S01]  /*3d50*/  @!P0 LEA.HI.X R19, R85, c[0x0][0x16c], R86, 0x1, P4 ;  /* 0x00005b0055138a11 */ /* 0x000fe200020f0c56 */
[----:B------:R-:W-:Y:S01]  /*3d60*/  IMAD.IADD R85, R186, 0x1, R95 ;  /* 0x00000001ba557824 */ /* 0x000fe200078e025f */
[----:B------:R-:W-:Y:S01]  /*3d70*/  @!PT LDS RZ, [RZ] ;  /* 0x00000000fffff984 */ /* 0x000fe20000000800 */
[----:B------:R-:W-:Y:S01]  /*3d80*/  @!PT LDS RZ, [RZ] ;  /* 0x00000000fffff984 */ /* 0x000fe20000000800 */
[----:B------:R-:W-:Y:S01]  /*3d90*/  @!PT LDS RZ, [RZ] ;  /* 0x00000000fffff984 */ /* 0x000fe20000000800 */
[----:B------:R1:W-:Y:S01]  /*3da0*/  @!P1 LDGSTS.E.128 [R79], [R16.64] ;  /* 0x00000000104f9fae */ /* 0x0003e2000b921c44 */
[----:B------:R-:W-:-:S03]  /*3db0*/  IMAD R80, R97, 0x20, R84 ;  /* 0x0000002061507824 */ /* 0x000fc600078e0254 */
[----:B------:R1:W-:Y:S01]  /*3dc0*/  @!P0 LDGSTS.E.128 [R81], [R18.64] ;  /* 0x0000000012518fae */ /* 0x0003e2000b921c44 */
[----:B------:R-:W-:Y:S02]  /*3dd0*/  ISETP.GE.AND P1, PT, R85, c[0x0][0x17c], PT ;  /* 0x00005f0055007a0c */ /* 0x000fe40003f26270 */
[----:B------:R-:W-:Y:S01]  /*3de0*/  ISETP.GE.AND P0, PT, R78, 0x80, PT ;  /* 0x000000804e00780c */ /* 0x000fe20003f06270 */
[----:B------:R1:W-:Y:S01]  /*3df0*/  @!P2 LDGSTS.E.128 [R83], [R76.64] ;  /* 0x000000004c53afae */ /* 0x0003e2000b921c44 */
[----:B------:R-:W-:Y:S02]  /*3e00*/  ISETP.GE.OR P1, PT, R80, c[0x0][0x180], P1 ;  /* 0x0000600050007a0c */ /* 0x000fe40000f26670 */
[----:B------:R-:W-:-:S11]  /*3e10*/  IADD3 R78, R78, 0x80, RZ ;  /* 0x000000804e4e7810 */ /* 0x000fd60007ffe0ff */
[----:B------:R-:W-:Y:S05]  /*3e20*/  @P1 BRA `(.L_x_47) ;  /* 0x0000009000001947 */ /* 0x000fea0003800000 */
[----:B-1----:R-:W-:Y:S01]  /*3e30*/  IMAD R16, R80, c[0x0][0x17c], RZ ;  /* 0x00005f0050107a24 */ /* 0x002fe200078e02ff */
[----:B------:R-:W-:Y:S01]  /*3e40*/  SHF.R.S32.HI R17, RZ, 0x1f, R85 ;  /* 0x0000001fff117819 */ /* 0x000fe20000011455 */
[----:B------:R-:W-:-:S03]  /*3e50*/  IMAD R18, R84, 0x48, R95 ;  /* 0x0000004854127824 */ /* 0x000fc600078e025f */
[----:B------:R-:W-:-:S04]  /*3e60*/  IADD3 R19, P1, R85, R16, RZ ;  /* 0x0000001055137210 */ /* 0x000fc80007f3e0ff */
[----:B------:R-:W-:Y:S02]  /*3e70*/  LEA.HI.X.SX32 R76, R16, R17, 0x1, P1 ;  /* 0x00000011104c7211 */ /* 0x000fe400008f0eff */
[----:B------:R-:W-:-:S04]  /*3e80*/  LEA R16, P1, R19, c[0x0][0x168], 0x1 ;  /* 0x00005a0013107a11 */ /* 0x000fc800078208ff */
[----:B------:R-:W-:Y:S01]  /*3e90*/  LEA.HI.X R17, R19, c[0x0][0x16c], R76, 0x1, P1 ;  /* 0x00005b0013117a11 */ /* 0x000fe200008f0c4c */
[----:B------:R-:W-:-:S05]  /*3ea0*/  IMAD R19, R18, 0x2, R89 ;  /* 0x0000000212137824 */ /* 0x000fca00078e0259 */
[----:B------:R1:W-:Y:S03]  /*3eb0*/  LDGSTS.E.128 [R19], [R16.64] ;  /* 0x0000000010137fae */ /* 0x0003e6000b921c44 */
.L_x_47:
[----:B-1----:R-:W-:Y:S05]  /*3ec0*/  BSYNC B1 ;  /* 0x0000000000017941 */ /* 0x002fea0003800000 */
.L_x_46:
[----:B------:R-:W-:Y:S05]  /*3ed0*/  @!P0 BRA `(.L_x_48) ;  /* 0xfffffa0000008947 */ /* 0x000fea000383ffff */
.L_x_39:
[----:B------:R-:W-:Y:S05]  /*3ee0*/  BSYNC B0 ;  /* 0x0000000000007941 */ /* 0x000fea0003800000 */
.L_x_38:
[----:B------:R-:W0:Y:S01]  /*3ef0*/  LDGDEPBAR ;  /* 0x00000000000079af */ /* 0x000e220000000000 */
[----:B------:R-:W-:-:S05]  /*3f00*/  DEPBAR.LE SB0, 0x0 ;  /* 0x000080000000791a */ /* 0x000fca0000000000 */
.L_x_25:
[----:B------:R-:W-:Y:S02]  /*3f10*/  WARPSYNC 0xffffffff ;  /* 0xffffffff00007948 */ /* 0x000fe40003800000 */
[----:B------:R-:W-:Y:S01]  /*3f20*/  IADD3 R7, R7, 0x1, RZ ;  /* 0x0000000107077810 */ /* 0x000fe20007ffe0ff */
[----:B------:R-:W-:Y:S03]  /*3f30*/  BAR.SYNC.DEFER_BLOCKING 0x0 ;  /* 0x0000000000007b1d */ /* 0x000fe60000010000 */
[----:B------:R-:W-:-:S13]  /*3f40*/  ISETP.GE.AND P0, PT, R7, R2, PT ;  /* 0x000000020700720c */ /* 0x000fda0003f06270 */
[----:B------:R-:W-:Y:S01]  /*3f50*/  @P0 CALL.REL.NOINC `(.L_x_23) ;  /* 0x0000001000000944 */ /* 0x000fe20003c00000 */
[----:B------:R-:W-:Y:S05]  /*3f60*/  BRA `(.L_x_49) ;  /* 0xffffdc1000007947 */ /* 0x000fea000383ffff */
.L_x_23:
[----:B------:R-:W2:Y:S02]  /*3f70*/  S2R R0, SR_TID.X ;  /* 0x0000000000007919 */ /* 0x000ea40000002100 */
[----:B--2---:R-:W-:-:S13]  /*3f80*/  ISETP.GE.AND P0, PT, R0, 0x20, PT ;  /* 0x000000200000780c */ /* 0x004fda0003f06270 */
[----:B------:R-:W-:Y:S05]  /*3f90*/  @!P0 EXIT ;  /* 0x000000000000894d */ /* 0x000fea0003800000 */
[----:B------:R-:W-:Y:S01]  /*3fa0*/  IMAD R183, R183, 0x55, R184 ;  /* 0x00000055b7b77824 */ /* 0x000fe200078e02b8 */
[C---:B------:R-:W-:Y:S02]  /*3fb0*/  ISETP.GE.AND P2, PT, R186.reuse, c[0x0][0x17c], PT ;  /* 0x00005f00ba007a0c */ /* 0x040fe40003f46270 */
[C---:B------:R-:W-:Y:S01]  /*3fc0*/  IADD3 R3, R186.reuse, 0x10, RZ ;  /* 0x00000010ba037810 */ /* 0x040fe20007ffe0ff */
[C---:B-1----:R-:W-:Y:S01]  /*3fd0*/  IMAD R17, R183.reuse, c[0x0][0x17c], RZ ;  /* 0x00005f00b7117a24 */ /* 0x042fe200078e02ff */
[----:B------:R-:W-:Y:S02]  /*3fe0*/  ISETP.GE.OR P5, PT, R183, c[0x0][0x178], P2 ;  /* 0x00005e00b7007a0c */ /* 0x000fe400017a6670 */
[C---:B------:R-:W-:Y:S02]  /*3ff0*/  IADD3 R2, R186.reuse, 0x20, RZ ;  /* 0x00000020ba027810 */ /* 0x040fe40007ffe0ff */
[----:B------:R-:W-:Y:S02]  /*4000*/  IADD3 R0, R186, 0x30, RZ ;  /* 0x00000030ba007810 */ /* 0x000fe40007ffe0ff */
[----:B------:R-:W-:-:S02]  /*4010*/  ISETP.GE.AND P3, PT, R3, c[0x0][0x17c], PT ;  /* 0x00005f0003007a0c */ /* 0x000fc40003f66270 */
[----:B------:R-:W-:Y:S02]  /*4020*/  ISETP.GE.AND P0, PT, R2, c[0x0][0x17c], PT ;  /* 0x00005f0002007a0c */ /* 0x000fe40003f06270 */
[----:B------:R-:W-:Y:S02]  /*4030*/  ISETP.GE.AND P1, PT, R0, c[0x0][0x17c], PT ;  /* 0x00005f0000007a0c */ /* 0x000fe40003f26270 */
[C---:B------:R-:W-:Y:S02]  /*4040*/  ISETP.GE.OR P4, PT, R183.reuse, c[0x0][0x178], P3 ;  /* 0x00005e00b7007a0c */ /* 0x040fe40001f86670 */
[----:B------:R-:W-:Y:S02]  /*4050*/  IADD3 R18, R183, 0x10, RZ ;  /* 0x00000010b7127810 */ /* 0x000fe40007ffe0ff */
[----:B------:R-:W-:Y:S01]  /*4060*/  SHF.R.S32.HI R19, RZ, 0x1f, R17 ;  /* 0x0000001fff137819 */ /* 0x000fe20000011411 */
[----:B------:R-:W-:Y:S08]  /*4070*/  @P5 BRA `(.L_x_50) ;  /* 0x0000013000005947 */ /* 0x000ff00003800000 */
[----:B------:R-:W1:Y:S01]  /*4080*/  S2R R4, SR_LANEID ;  /* 0x0000000000047919 */ /* 0x000e620000000000 */
[----:B------:R-:W-:Y:S01]  /*4090*/  IMAD.MOV.U32 R9, RZ, RZ, c[0x0][0x17c] ;  /* 0x00005f00ff097624 */ /* 0x000fe200078e00ff */
[----:B------:R-:W-:Y:S01]  /*40a0*/  IADD3 R6, P5, R186, R17, RZ ;  /* 0x00000011ba067210 */ /* 0x000fe20007fbe0ff */
[----:B------:R-:W-:Y:S01]  /*40b0*/  IMAD.MOV.U32 R5, RZ, RZ, RZ ;  /* 0x000000ffff057224 */ /* 0x000fe200078e00ff */
[----:B------:R-:W-:Y:S02]  /*40c0*/  WARPSYNC 0xffffffff ;  /* 0xffffffff00007948 */ /* 0x000fe40003800000 */
[----:B------:R-:W-:-:S02]  /*40d0*/  SHF.R.U32.HI R9, RZ, 0x1, R9 ;  /* 0x00000001ff097819 */ /* 0x000fc40000011609 */
[----:B------:R-:W-:Y:S02]  /*40e0*/  LEA.HI.X.SX32 R79, R186, R19, 0x1, P5 ;  /* 0x00000013ba4f7211 */ /* 0x000fe400028f0eff */
[----:B------:R-:W-:Y:S02]  /*40f0*/  LEA R77, P5, R6, c[0x0][0x170], 0x1 ;  /* 0x00005c00064d7a11 */ /* 0x000fe400078a08ff */
[----:B-1----:R-:W-:Y:S02]  /*4100*/  SHF.R.U32.HI R7, RZ, 0x2, R4 ;  /* 0x00000002ff077819 */ /* 0x002fe40000011604 */
[----:B------:R-:W-:-:S05]  /*4110*/  LOP3.LUT R4, R4, 0x3, RZ, 0xc0, !PT ;  /* 0x0000000304047812 */ /* 0x000fca00078ec0ff */
[----:B------:R-:W-:Y:S01]  /*4120*/  IMAD.WIDE.U32 R4, R7, R9, R4 ;  /* 0x0000000907047225 */ /* 0x000fe200078e0004 */
[----:B------:R-:W-:-:S04]  /*4130*/  LEA.HI.X R7, R6, c[0x0][0x174], R79, 0x1, P5 ;  /* 0x00005d0006077a11 */ /* 0x000fc800028f0c4f */
[----:B------:R-:W-:-:S04]  /*4140*/  LEA R6, P5, R4, R77, 0x2 ;  /* 0x0000004d04067211 */ /* 0x000fc800078a10ff */
[----:B------:R-:W-:-:S05]  /*4150*/  LEA.HI.X R7, R4, R7, R5, 0x2, P5 ;  /* 0x0000000704077211 */ /* 0x000fca00028f1405 */
[----:B------:R-:W-:Y:S01]  /*4160*/  IMAD.WIDE.U32 R4, R9, 0x20, R6 ;  /* 0x0000002009047825 */ /* 0x000fe200078e0006 */
[----:B------:R1:W-:Y:S04]  /*4170*/  STG.E [R6.64], R166 ;  /* 0x000000a606007986 */ /* 0x0003e8000c101904 */
[----:B------:R1:W-:Y:S04]  /*4180*/  STG.E [R4.64], R167 ;  /* 0x000000a704007986 */ /* 0x0003e8000c101904 */
[----:B------:R1:W-:Y:S04]  /*4190*/  STG.E [R6.64+0x10], R164 ;  /* 0x000010a406007986 */ /* 0x0003e8000c101904 */
[----:B------:R1:W-:Y:S02]  /*41a0*/  STG.E [R4.64+0x10], R165 ;  /* 0x000010a504007986 */ /* 0x0003e4000c101904 */
.L_x_50:
[----:B------:R-:W-:Y:S05]  /*41b0*/  @P4 BRA `(.L_x_51) ;  /* 0x0000013000004947 */ /* 0x000fea0003800000 */
[----:B-1----:R-:W1:Y:S01]  /*41c0*/  S2R R4, SR_LANEID ;  /* 0x0000000000047919 */ /* 0x002e620000000000 */
[----:B------:R-:W-:Y:S01]  /*41d0*/  IMAD.MOV.U32 R5, RZ, RZ, c[0x0][0x17c] ;  /* 0x00005f00ff057624 */ /* 0x000fe200078e00ff */
[----:B------:R-:W-:Y:S01]  /*41e0*/  IADD3 R8, P4, R17, R3, RZ ;  /* 0x0000000311087210 */ /* 0x000fe20007f9e0ff */
[----:B------:R-:W-:Y:S03]  /*41f0*/  WARPSYNC 0xffffffff ;  /* 0xffffffff00007948 */ /* 0x000fe60003800000 */
[----:B------:R-:W-:Y:S01]  /*4200*/  SHF.R.U32.HI R79, RZ, 0x1, R5 ;  /* 0x00000001ff4f7819 */ /* 0x000fe20000011605 */
[----:B------:R-:W-:Y:S01]  /*4210*/  IMAD.MOV.U32 R5, RZ, RZ, RZ ;  /* 0x000000ffff057224 */ /* 0x000fe200078e00ff */
[----:B------:R-:W-:-:S02]  /*4220*/  LEA.HI.X.SX32 R77, R3, R19, 0x1, P4 ;  /* 0x00000013034d7211 */ /* 0x000fc400020f0eff */
        /* <DEDUP_REMOVED lines=12> */
.L_x_51:
[C---:B------:R-:W-:Y:S01]  /*42f0*/  ISETP.GE.OR P6, PT, R183.reuse, c[0x0][0x178], P0 ;  /* 0x00005e00b7007a0c */ /* 0x040fe200007c6670 */
[----:B-1----:R-:W-:Y:S01]  /*4300*/  IMAD.MOV.U32 R4, RZ, RZ, c[0x0][0x17c] ;  /* 0x00005f00ff047624 */ /* 0x002fe200078e00ff */
[----:B------:R-:W-:-:S02]  /*4310*/  ISETP.GE.OR P5, PT, R183, c[0x0][0x178], P1 ;  /* 0x00005e00b7007a0c */ /* 0x000fc40000fa6670 */
[----:B------:R-:W-:-:S09]  /*4320*/  ISETP.GE.OR P4, PT, R18, c[0x0][0x178], P2 ;  /* 0x00005e0012007a0c */ /* 0x000fd20001786670 */
[----:B------:R-:W-:Y:S05]  /*4330*/  @P6 BRA `(.L_x_52) ;  /* 0x0000013000006947 */ /* 0x000fea0003800000 */
[----:B------:R-:W1:Y:S01]  /*4340*/  S2R R6, SR_LANEID ;  /* 0x0000000000067919 */ /* 0x000e620000000000 */
[----:B------:R-:W-:Y:S01]  /*4350*/  IMAD.MOV.U32 R5, RZ, RZ, c[0x0][0x17c] ;  /* 0x00005f00ff057624 */ /* 0x000fe200078e00ff */
[----:B------:R-:W-:Y:S01]  /*4360*/  IADD3 R16, P6, R17, R2, RZ ;  /* 0x0000000211107210 */ /* 0x000fe20007fde0ff */
[----:B------:R-:W-:Y:S01]  /*4370*/  IMAD.MOV.U32 R7, RZ, RZ, RZ ;  /* 0x000000ffff077224 */ /* 0x000fe200078e00ff */
[----:B------:R-:W-:Y:S02]  /*4380*/  WARPSYNC 0xffffffff ;  /* 0xffffffff00007948 */ /* 0x000fe40003800000 */
[----:B------:R-:W-:Y:S02]  /*4390*/  SHF.R.U32.HI R79, RZ, 0x1, R5 ;  /* 0x00000001ff4f7819 */ /* 0x000fe40000011605 */
[----:B------:R-:W-:Y:S02]  /*43a0*/  LEA.HI.X.SX32 R77, R2, R19, 0x1, P6 ;  /* 0x00000013024d7211 */ /* 0x000fe400030f0eff */
[----:B------:R-:W-:-:S02]  /*43b0*/  LEA R5, P6, R16, c[0x0][0x170], 0x1 ;  /* 0x00005c0010057a11 */ /* 0x000fc400078c08ff */
        /* <DEDUP_REMOVED lines=11> */
.L_x_52:
[----:B------:R-:W-:Y:S05]  /*4470*/  @P5 BRA `(.L_x_53) ;  /* 0x0000013000005947 */ /* 0x000fea0003800000 */
[----:B-1----:R-:W1:Y:S01]  /*4480*/  S2R R6, SR_LANEID ;  /* 0x0000000000067919 */ /* 0x002e620000000000 */
        /* <DEDUP_REMOVED lines=18> */
.L_x_53:
[----:B------:R-:W-:Y:S01]  /*45b0*/  IMAD R17, R4, 0x10, R17 ;  /* 0x0000001004117824 */ /* 0x000fe200078e0211 */
[----:B------:R-:W-:-:S02]  /*45c0*/  ISETP.GE.OR P5, PT, R18, c[0x0][0x178], P3 ;  /* 0x00005e0012007a0c */ /* 0x000fc40001fa6670 */
[----:B------:R-:W-:Y:S02]  /*45d0*/  ISETP.GE.OR P6, PT, R18, c[0x0][0x178], P0 ;  /* 0x00005e0012007a0c */ /* 0x000fe400007c6670 */
[----:B------:R-:W-:Y:S01]  /*45e0*/  SHF.R.S32.HI R5, RZ, 0x1f, R17 ;  /* 0x0000001fff057819 */ /* 0x000fe20000011411 */
[----:B------:R-:W-:Y:S05]  /*45f0*/  @P4 BRA `(.L_x_54) ;  /* 0x0000012000004947 */ /* 0x000fea0003800000 */
[----:B-1----:R-:W1:Y:S01]  /*4600*/  S2R R7, SR_LANEID ;  /* 0x0000000000077919 */ /* 0x002e620000000000 */
[C---:B------:R-:W-:Y:S01]  /*4610*/  IADD3 R16, P4, R186.reuse, R17, RZ ;  /* 0x00000011ba107210 */ /* 0x040fe20007f9e0ff */
[----:B------:R-:W-:Y:S01]  /*4620*/  WARPSYNC 0xffffffff ;  /* 0xffffffff00007948 */ /* 0x000fe20003800000 */
[----:B------:R-:W-:Y:S02]  /*4630*/  SHF.R.U32.HI R25, RZ, 0x1, R4 ;  /* 0x00000001ff197819 */ /* 0x000fe40000011604 */
[----:B------:R-:W-:Y:S02]  /*4640*/  LEA.HI.X.SX32 R23, R186, R5, 0x1, P4 ;  /* 0x00000005ba177211 */ /* 0x000fe400020f0eff */
[----:B------:R-:W-:-:S02]  /*4650*/  LEA R19, P4, R16, c[0x0][0x170], 0x1 ;  /* 0x00005c0010137a11 */ /* 0x000fc400078808ff */
[----:B-1----:R-:W-:Y:S02]  /*4660*/  LOP3.LUT R6, R7, 0x3, RZ, 0xc0, !PT ;  /* 0x0000000307067812 */ /* 0x002fe400078ec0ff */
[----:B------:R-:W-:Y:S01]  /*4670*/  SHF.R.U32.HI R9, RZ, 0x2, R7 ;  /* 0x00000002ff097819 */ /* 0x000fe20000011607 */
[----:B------:R-:W-:-:S04]  /*4680*/  IMAD.MOV.U32 R7, RZ, RZ, RZ ;  /* 0x000000ffff077224 */ /* 0x000fc800078e00ff */
        /* <DEDUP_REMOVED lines=9> */
.L_x_54:
[----:B------:R-:W-:Y:S02]  /*4720*/  ISETP.GE.OR P4, PT, R18, c[0x0][0x178], P1 ;  /* 0x00005e0012007a0c */ /* 0x000fe40000f86670 */
[----:B------:R-:W-:Y:S01]  /*4730*/  IADD3 R18, R183, 0x20, RZ ;  /* 0x00000020b7127810 */ /* 0x000fe20007ffe0ff */
[----:B------:R-:W-:Y:S05]  /*4740*/  @P5 BRA `(.L_x_55) ;  /* 0x0000012000005947 */ /* 0x000fea0003800000 */
[----:B-1----:R-:W1:Y:S01]  /*4750*/  S2R R7, SR_LANEID ;  /* 0x0000000000077919 */ /* 0x002e620000000000 */
[----:B------:R-:W-:Y:S01]  /*4760*/  IADD3 R16, P5, R3, R17, RZ ;  /* 0x0000001103107210 */ /* 0x000fe20007fbe0ff */
[----:B------:R-:W-:Y:S01]  /*4770*/  WARPSYNC 0xffffffff ;  /* 0xffffffff00007948 */ /* 0x000fe20003800000 */
[----:B------:R-:W-:-:S02]  /*4780*/  SHF.R.U32.HI R25, RZ, 0x1, R4 ;  /* 0x00000001ff197819 */ /* 0x000fc40000011604 */
[----:B------:R-:W-:Y:S02]  /*4790*/  LEA.HI.X.SX32 R23, R3, R5, 0x1, P5 ;  /* 0x0000000503177211 */ /* 0x000fe400028f0eff */
[----:B------:R-:W-:Y:S02]  /*47a0*/  LEA R19, P5, R16, c[0x0][0x170], 0x1 ;  /* 0x00005c0010137a11 */ /* 0x000fe400078a08ff */
        /* <DEDUP_REMOVED lines=12> */
.L_x_55:
[----:B------:R-:W-:Y:S01]  /*4870*/  ISETP.GE.OR P5, PT, R18, c[0x0][0x178], P2 ;  /* 0x00005e0012007a0c */ /* 0x000fe200017a6670 */
        /* <DEDUP_REMOVED lines=19> */
.L_x_56:
[----:B------:R-:W-:Y:S01]  /*49b0*/  ISETP.GE.OR P6, PT, R18, c[0x0][0x178], P3 ;  /* 0x00005e0012007a0c */ /* 0x000fe20001fc6670 */
[----:B------:R-:W-:Y:S06]  /*49c0*/  @P4 BRA `(.L_x_57) ;  /* 0x0000012000004947 */ /* 0x000fec0003800000 */
        /* <DEDUP_REMOVED lines=18> */
.L_x_57:
[----:B------:R-:W-:Y:S01]  /*4af0*/  IMAD R17, R4, 0x10, R17 ;  /* 0x0000001004117824 */ /* 0x000fe200078e0211 */
[----:B------:R-:W-:-:S04]  /*4b00*/  ISETP.GE.OR P4, PT, R18, c[0x0][0x178], P0 ;  /* 0x00005e0012007a0c */ /* 0x000fc80000786670 */
[----:B------:R-:W-:Y:S01]  /*4b10*/  SHF.R.S32.HI R19, RZ, 0x1f, R17 ;  /* 0x0000001fff137819 */ /* 0x000fe20000011411 */
[----:B------:R-:W-:Y:S05]  /*4b20*/  @P5 BRA `(.L_x_58) ;  /* 0x0000012000005947 */ /* 0x000fea0003800000 */
[----:B------:R-:W2:Y:S01]  /*4b30*/  S2R R5, SR_LANEID ;  /* 0x0000000000057919 */ /* 0x000ea20000000000 */
[C---:B------:R-:W-:Y:S01]  /*4b40*/  IADD3 R16, P5, R186.reuse, R17, RZ ;  /* 0x00000011ba107210 */ /* 0x040fe20007fbe0ff */
[----:B-1----:R-:W-:Y:S01]  /*4b50*/  IMAD.MOV.U32 R7, RZ, RZ, RZ ;  /* 0x000000ffff077224 */ /* 0x002fe200078e00ff */
[----:B------:R-:W-:Y:S01]  /*4b60*/  SHF.R.U32.HI R25, RZ, 0x1, R4 ;  /* 0x00000001ff197819 */ /* 0x000fe20000011604 */
[----:B------:R-:W-:Y:S01]  /*4b70*/  WARPSYNC 0xffffffff ;  /* 0xffffffff00007948 */ /* 0x000fe20003800000 */
[----:B------:R-:W-:Y:S02]  /*4b80*/  LEA.HI.X.SX32 R23, R186, R19, 0x1, P5 ;  /* 0x00000013ba177211 */ /* 0x000fe400028f0eff */
[----:B--2---:R-:W-:Y:S02]  /*4b90*/  LOP3.LUT R6, R5, 0x3, RZ, 0xc0, !PT ;  /* 0x0000000305067812 */ /* 0x004fe400078ec0ff */
[----:B------:R-:W-:-:S02]  /*4ba0*/  SHF.R.U32.HI R9, RZ, 0x2, R5 ;  /* 0x00000002ff097819 */ /* 0x000fc40000011605 */
[----:B------:R-:W-:-:S03]  /*4bb0*/  LEA R5, P5, R16, c[0x0][0x170], 0x1 ;  /* 0x00005c0010057a11 */ /* 0x000fc600078a08ff */
        /* <DEDUP_REMOVED lines=9> */
.L_x_58:
[----:B------:R-:W-:Y:S02]  /*4c50*/  ISETP.GE.OR P5, PT, R18, c[0x0][0x178], P1 ;  /* 0x00005e0012007a0c */ /* 0x000fe40000fa6670 */
[----:B------:R-:W-:Y:S01]  /*4c60*/  IADD3 R18, R183, 0x30, RZ ;  /* 0x00000030b7127810 */ /* 0x000fe20007ffe0ff */
[----:B------:R-:W-:Y:S05]  /*4c70*/  @P6 BRA `(.L_x_59) ;  /* 0x0000012000006947 */ /* 0x000fea0003800000 */
[----:B------:R-:W2:Y:S01]  /*4c80*/  S2R R5, SR_LANEID ;  /* 0x0000000000057919 */ /* 0x000ea20000000000 */
[C---:B------:R-:W-:Y:S01]  /*4c90*/  IADD3 R16, P6, R3.reuse, R17, RZ ;  /* 0x0000001103107210 */ /* 0x040fe20007fde0ff */
[----:B-1----:R-:W-:Y:S01]  /*4ca0*/  IMAD.MOV.U32 R7, RZ, RZ, RZ ;  /* 0x000000ffff077224 */ /* 0x002fe200078e00ff */
[----:B------:R-:W-:Y:S01]  /*4cb0*/  SHF.R.U32.HI R25, RZ, 0x1, R4 ;  /* 0x00000001ff197819 */ /* 0x000fe20000011604 */
[----:B------:R-:W-:Y:S01]  /*4cc0*/  WARPSYNC 0xffffffff ;  /* 0xffffffff00007948 */ /* 0x000fe20003800000 */
[----:B------:R-:W-:-:S02]  /*4cd0*/  LEA.HI.X.SX32 R23, R3, R19, 0x1, P6 ;  /* 0x0000001303177211 */ /* 0x000fc400030f0eff */
[----:B--2---:R-:W-:Y:S02]  /*4ce0*/  LOP3.LUT R6, R5, 0x3, RZ, 0xc0, !PT ;  /* 0x0000000305067812 */ /* 0x004fe400078ec0ff */
[----:B------:R-:W-:Y:S02]  /*4cf0*/  SHF.R.U32.HI R9, RZ, 0x2, R5 ;  /* 0x00000002ff097819 */ /* 0x000fe40000011605 */
        /* <DEDUP_REMOVED lines=10> */
.L_x_59:
[----:B------:R-:W-:Y:S01]  /*4da0*/  ISETP.GE.OR P6, PT, R18, c[0x0][0x178], P2 ;  /* 0x00005e0012007a0c */ /* 0x000fe200017c6670 */
        /* <DEDUP_REMOVED lines=19> */
.L_x_60:
[----:B------:R-:W-:Y:S01]  /*4ee0*/  ISETP.GE.OR P4, PT, R18, c[0x0][0x178], P3 ;  /* 0x00005e0012007a0c */ /* 0x000fe20001f86670 */
[----:B------:R-:W-:Y:S01]  /*4ef0*/  IMAD R5, R4, 0x10, R17 ;  /* 0x0000001004057824 */ /* 0x000fe200078e0211 */
        /* <DEDUP_REMOVED lines=19> */
.L_x_61:
[----:B------:R-:W-:Y:S02]  /*5030*/  IADD3 R183, R183, 0x40, RZ ;  /* 0x00000040b7b77810 */ /* 0x000fe40007ffe0ff */
[----:B------:R-:W-:Y:S01]  /*5040*/  SHF.R.S32.HI R19, RZ, 0x1f, R5 ;  /* 0x0000001fff137819 */ /* 0x000fe20000011405 */
        /* <DEDUP_REMOVED lines=19> */
.L_x_62:
[----:B------:R-:W-:Y:S01]  /*5180*/  ISETP.GE.OR P5, PT, R18, c[0x0][0x178], P0 ;  /* 0x00005e0012007a0c */ /* 0x000fe200007a6670 */
[----:B------:R-:W-:Y:S01]  /*5190*/  IMAD R17, R4, 0x10, R5 ;  /* 0x0000001004117824 */ /* 0x000fe200078e0205 */
[----:B------:R-:W-:-:S02]  /*51a0*/  ISETP.GE.OR P6, PT, R18, c[0x0][0x178], P1 ;  /* 0x00005e0012007a0c */ /* 0x000fc40000fc6670 */
[C---:B------:R-:W-:Y:S02]  /*51b0*/  ISETP.GE.OR P2, PT, R183.reuse, c[0x0][0x178], P2 ;  /* 0x00005e00b7007a0c */ /* 0x040fe40001746670 */
[C---:B------:R-:W-:Y:S02]  /*51c0*/  ISETP.GE.OR P3, PT, R183.reuse, c[0x0][0x178], P3 ;  /* 0x00005e00b7007a0c */ /* 0x040fe40001f66670 */
[C---:B------:R-:W-:Y:S02]  /*51d0*/  ISETP.GE.OR P0, PT, R183.reuse, c[0x0][0x178], P0 ;  /* 0x00005e00b7007a0c */ /* 0x040fe40000706670 */
[----:B------:R-:W-:Y:S01]  /*51e0*/  ISETP.GE.OR P1, PT, R183, c[0x0][0x178], P1 ;  /* 0x00005e00b7007a0c */ /* 0x000fe20000f26670 */
[----:B------:R-:W-:Y:S07]  /*51f0*/  @P4 BRA `(.L_x_63) ;  /* 0x0000012000004947 */ /* 0x000fee0003800000 */
        /* <DEDUP_REMOVED lines=18> */
.L_x_63:
        /* <DEDUP_REMOVED lines=19> */
.L_x_64:
        /* <DEDUP_REMOVED lines=19> */
.L_x_65:
        /* <DEDUP_REMOVED lines=20> */
.L_x_66:
        /* <DEDUP_REMOVED lines=19> */
.L_x_67:
[----:B------:R-:W-:Y:S05]  /*57f0*/  @P0 BRA `(.L_x_68) ;  /* 0x0000012000000947 */ /* 0x000fea0003800000 */
[----:B------:R-:W2:Y:S01]  /*5800*/  S2R R3, SR_LANEID ;  /* 0x0000000000037919 */ /* 0x000ea20000000000 */
[C---:B-1----:R-:W-:Y:S01]  /*5810*/  IADD3 R9, P0, R2.reuse, R17, RZ ;  /* 0x0000001102097210 */ /* 0x042fe20007f1e0ff */
[----:B------:R-:W-:Y:S01]  /*5820*/  IMAD.MOV.U32 R7, RZ, RZ, RZ ;  /* 0x000000ffff077224 */ /* 0x000fe200078e00ff */
        /* <DEDUP_REMOVED lines=15> */
.L_x_68:
[----:B------:R-:W-:Y:S05]  /*5920*/  @P1 EXIT ;  /* 0x000000000000194d */ /* 0x000fea0003800000 */
        /* <DEDUP_REMOVED lines=14> */
[----:B------:R-:W-:Y:S04]  /*5a10*/  STG.E [R2.64], R20 ;  /* 0x0000001402007986 */ /* 0x000fe8000c101904 */
[----:B------:R-:W-:Y:S04]  /*5a20*/  STG.E [R4.64], R21 ;  /* 0x0000001504007986 */ /* 0x000fe8000c101904 */
[----:B------:R-:W-:Y:S04]  /*5a30*/  STG.E [R2.64+0x10], R168 ;  /* 0x000010a802007986 */ /* 0x000fe8000c101904 */
[----:B------:R-:W-:Y:S01]  /*5a40*/  STG.E [R4.64+0x10], R169 ;  /* 0x000010a904007986 */ /* 0x000fe2000c101904 */
[----:B------:R-:W-:Y:S05]  /*5a50*/  EXIT ;  /* 0x000000000000794d */ /* 0x000fea0003800000 */
.L_x_69:
[----:B------:R-:W-:-:S00]  /*5a60*/  BRA `(.L_x_69) ;  /* 0xfffffff000007947 */ /* 0x000fc0000383ffff */
[----:B------:R-:W-:-:S00]  /*5a70*/  NOP ;  /* 0x0000000000007918 */ /* 0x000fc00000000000 */
        /* <DEDUP_REMOVED lines=8> */
.L_x_70:


//--------------------- .nv.shared.gemm_mma_kernel --------------------------
	.section	.nv.shared.gemm_mma_kernel,"aw",@nobits
	.sectionflags	@""
	.align	16
